







.version 5.0
.target sm_61
.address_size 64


.global .align 8 .b8 _ZTVSt9basic_iosIcSt11char_traitsIcEE[32];
.global .align 8 .b8 _ZTTSo[8];
.global .align 8 .b8 _ZTVSt15basic_streambufIcSt11char_traitsIcEE[128];
.global .align 8 .b8 _ZTVNSt7__cxx1115basic_stringbufIcSt11char_traitsIcESaIcEEE[128];
.global .align 8 .b8 _ZTTNSt7__cxx1119basic_ostringstreamIcSt11char_traitsIcESaIcEEE[8];
.global .align 8 .b8 _ZTVN10__cxxabiv119__pointer_type_infoE[8];
.global .align 8 .b8 _ZTVN10__cxxabiv120__function_type_infoE[8];
.global .align 8 .b8 _ZTVN10__cxxabiv117__class_type_infoE[8];
.global .align 8 .b8 _ZTVN10__cxxabiv120__si_class_type_infoE[8];
.global .align 8 .b8 _ZTVSt9exception[40];
.global .align 8 .b8 _ZTVN3c105ErrorE[40];
.global .align 8 .b8 _ZTVN3c1020intrusive_ptr_targetE[40];
.global .align 8 .b8 _ZTVN3c1011StorageImplE[40];
.global .align 8 .b8 _ZTVN6caffe28OperatorINS_11CUDAContextEEE[136];
.global .align 8 .b8 _ZTVN6caffe215ResizeNearestOpIfNS_11CUDAContextEEE[136];
.global .align 8 .b8 _ZTVN6caffe223ResizeNearestGradientOpIfNS_11CUDAContextEEE[136];

.visible .entry _ZN6caffe268_GLOBAL__N__44_tmpxft_00006690_00000000_7_resize_op_cpp1_ii_89ee7c3521NearestNeighborKernelEiiiiiiffPKfPf(
.param .u32 _ZN6caffe268_GLOBAL__N__44_tmpxft_00006690_00000000_7_resize_op_cpp1_ii_89ee7c3521NearestNeighborKernelEiiiiiiffPKfPf_param_0,
.param .u32 _ZN6caffe268_GLOBAL__N__44_tmpxft_00006690_00000000_7_resize_op_cpp1_ii_89ee7c3521NearestNeighborKernelEiiiiiiffPKfPf_param_1,
.param .u32 _ZN6caffe268_GLOBAL__N__44_tmpxft_00006690_00000000_7_resize_op_cpp1_ii_89ee7c3521NearestNeighborKernelEiiiiiiffPKfPf_param_2,
.param .u32 _ZN6caffe268_GLOBAL__N__44_tmpxft_00006690_00000000_7_resize_op_cpp1_ii_89ee7c3521NearestNeighborKernelEiiiiiiffPKfPf_param_3,
.param .u32 _ZN6caffe268_GLOBAL__N__44_tmpxft_00006690_00000000_7_resize_op_cpp1_ii_89ee7c3521NearestNeighborKernelEiiiiiiffPKfPf_param_4,
.param .u32 _ZN6caffe268_GLOBAL__N__44_tmpxft_00006690_00000000_7_resize_op_cpp1_ii_89ee7c3521NearestNeighborKernelEiiiiiiffPKfPf_param_5,
.param .f32 _ZN6caffe268_GLOBAL__N__44_tmpxft_00006690_00000000_7_resize_op_cpp1_ii_89ee7c3521NearestNeighborKernelEiiiiiiffPKfPf_param_6,
.param .f32 _ZN6caffe268_GLOBAL__N__44_tmpxft_00006690_00000000_7_resize_op_cpp1_ii_89ee7c3521NearestNeighborKernelEiiiiiiffPKfPf_param_7,
.param .u64 _ZN6caffe268_GLOBAL__N__44_tmpxft_00006690_00000000_7_resize_op_cpp1_ii_89ee7c3521NearestNeighborKernelEiiiiiiffPKfPf_param_8,
.param .u64 _ZN6caffe268_GLOBAL__N__44_tmpxft_00006690_00000000_7_resize_op_cpp1_ii_89ee7c3521NearestNeighborKernelEiiiiiiffPKfPf_param_9
)
{
.reg .pred %p<3>;
.reg .f32 %f<12>;
.reg .b32 %r<22>;
.reg .b64 %rd<15>;


ld.param.u32 %r2, [_ZN6caffe268_GLOBAL__N__44_tmpxft_00006690_00000000_7_resize_op_cpp1_ii_89ee7c3521NearestNeighborKernelEiiiiiiffPKfPf_param_2];
ld.param.u32 %r3, [_ZN6caffe268_GLOBAL__N__44_tmpxft_00006690_00000000_7_resize_op_cpp1_ii_89ee7c3521NearestNeighborKernelEiiiiiiffPKfPf_param_3];
ld.param.u32 %r4, [_ZN6caffe268_GLOBAL__N__44_tmpxft_00006690_00000000_7_resize_op_cpp1_ii_89ee7c3521NearestNeighborKernelEiiiiiiffPKfPf_param_4];
ld.param.u32 %r5, [_ZN6caffe268_GLOBAL__N__44_tmpxft_00006690_00000000_7_resize_op_cpp1_ii_89ee7c3521NearestNeighborKernelEiiiiiiffPKfPf_param_5];
ld.param.f32 %f3, [_ZN6caffe268_GLOBAL__N__44_tmpxft_00006690_00000000_7_resize_op_cpp1_ii_89ee7c3521NearestNeighborKernelEiiiiiiffPKfPf_param_6];
ld.param.f32 %f4, [_ZN6caffe268_GLOBAL__N__44_tmpxft_00006690_00000000_7_resize_op_cpp1_ii_89ee7c3521NearestNeighborKernelEiiiiiiffPKfPf_param_7];
ld.param.u64 %rd8, [_ZN6caffe268_GLOBAL__N__44_tmpxft_00006690_00000000_7_resize_op_cpp1_ii_89ee7c3521NearestNeighborKernelEiiiiiiffPKfPf_param_8];
ld.param.u64 %rd9, [_ZN6caffe268_GLOBAL__N__44_tmpxft_00006690_00000000_7_resize_op_cpp1_ii_89ee7c3521NearestNeighborKernelEiiiiiiffPKfPf_param_9];
mov.u32 %r1, %ntid.x;
mov.u32 %r6, %ctaid.x;
mov.u32 %r7, %tid.x;
mad.lo.s32 %r8, %r1, %r6, %r7;
cvt.u64.u32	%rd14, %r8;
ld.param.s32 %rd2, [_ZN6caffe268_GLOBAL__N__44_tmpxft_00006690_00000000_7_resize_op_cpp1_ii_89ee7c3521NearestNeighborKernelEiiiiiiffPKfPf_param_0];
setp.ge.u64	%p1, %rd14, %rd2;
@%p1 bra BB0_3;

cvta.to.global.u64 %rd3, %rd9;
cvta.to.global.u64 %rd4, %rd8;
add.s32 %r9, %r2, -1;
cvt.rn.f32.s32	%f1, %r9;
add.s32 %r10, %r3, -1;
cvt.rn.f32.s32	%f2, %r10;
mov.u32 %r11, %nctaid.x;
mul.lo.s32 %r12, %r11, %r1;
cvt.u64.u32	%rd5, %r12;

BB0_2:
cvt.u32.u64	%r13, %rd14;
rem.s32 %r14, %r13, %r5;
div.s32 %r15, %r13, %r5;
rem.s32 %r16, %r15, %r4;
div.s32 %r17, %r15, %r4;
cvt.rn.f32.s32	%f5, %r16;
div.rn.f32 %f6, %f5, %f3;
min.f32 %f7, %f6, %f1;
cvt.rzi.s32.f32	%r18, %f7;
cvt.rn.f32.s32	%f8, %r14;
div.rn.f32 %f9, %f8, %f4;
min.f32 %f10, %f9, %f2;
cvt.rzi.s32.f32	%r19, %f10;
mad.lo.s32 %r20, %r17, %r2, %r18;
mad.lo.s32 %r21, %r20, %r3, %r19;
mul.wide.s32 %rd10, %r21, 4;
add.s64 %rd11, %rd4, %rd10;
ld.global.f32 %f11, [%rd11];
shl.b64 %rd12, %rd14, 2;
add.s64 %rd13, %rd3, %rd12;
st.global.f32 [%rd13], %f11;
add.s64 %rd14, %rd5, %rd14;
setp.lt.u64	%p2, %rd14, %rd2;
@%p2 bra BB0_2;

BB0_3:
ret;
}


.visible .entry _ZN6caffe268_GLOBAL__N__44_tmpxft_00006690_00000000_7_resize_op_cpp1_ii_89ee7c3529NearestNeighborGradientKernelEiiiiiiffPKfPf(
.param .u32 _ZN6caffe268_GLOBAL__N__44_tmpxft_00006690_00000000_7_resize_op_cpp1_ii_89ee7c3529NearestNeighborGradientKernelEiiiiiiffPKfPf_param_0,
.param .u32 _ZN6caffe268_GLOBAL__N__44_tmpxft_00006690_00000000_7_resize_op_cpp1_ii_89ee7c3529NearestNeighborGradientKernelEiiiiiiffPKfPf_param_1,
.param .u32 _ZN6caffe268_GLOBAL__N__44_tmpxft_00006690_00000000_7_resize_op_cpp1_ii_89ee7c3529NearestNeighborGradientKernelEiiiiiiffPKfPf_param_2,
.param .u32 _ZN6caffe268_GLOBAL__N__44_tmpxft_00006690_00000000_7_resize_op_cpp1_ii_89ee7c3529NearestNeighborGradientKernelEiiiiiiffPKfPf_param_3,
.param .u32 _ZN6caffe268_GLOBAL__N__44_tmpxft_00006690_00000000_7_resize_op_cpp1_ii_89ee7c3529NearestNeighborGradientKernelEiiiiiiffPKfPf_param_4,
.param .u32 _ZN6caffe268_GLOBAL__N__44_tmpxft_00006690_00000000_7_resize_op_cpp1_ii_89ee7c3529NearestNeighborGradientKernelEiiiiiiffPKfPf_param_5,
.param .f32 _ZN6caffe268_GLOBAL__N__44_tmpxft_00006690_00000000_7_resize_op_cpp1_ii_89ee7c3529NearestNeighborGradientKernelEiiiiiiffPKfPf_param_6,
.param .f32 _ZN6caffe268_GLOBAL__N__44_tmpxft_00006690_00000000_7_resize_op_cpp1_ii_89ee7c3529NearestNeighborGradientKernelEiiiiiiffPKfPf_param_7,
.param .u64 _ZN6caffe268_GLOBAL__N__44_tmpxft_00006690_00000000_7_resize_op_cpp1_ii_89ee7c3529NearestNeighborGradientKernelEiiiiiiffPKfPf_param_8,
.param .u64 _ZN6caffe268_GLOBAL__N__44_tmpxft_00006690_00000000_7_resize_op_cpp1_ii_89ee7c3529NearestNeighborGradientKernelEiiiiiiffPKfPf_param_9
)
{
.reg .pred %p<3>;
.reg .f32 %f<13>;
.reg .b32 %r<22>;
.reg .b64 %rd<14>;


ld.param.u32 %r2, [_ZN6caffe268_GLOBAL__N__44_tmpxft_00006690_00000000_7_resize_op_cpp1_ii_89ee7c3529NearestNeighborGradientKernelEiiiiiiffPKfPf_param_2];
ld.param.u32 %r3, [_ZN6caffe268_GLOBAL__N__44_tmpxft_00006690_00000000_7_resize_op_cpp1_ii_89ee7c3529NearestNeighborGradientKernelEiiiiiiffPKfPf_param_3];
ld.param.u32 %r4, [_ZN6caffe268_GLOBAL__N__44_tmpxft_00006690_00000000_7_resize_op_cpp1_ii_89ee7c3529NearestNeighborGradientKernelEiiiiiiffPKfPf_param_4];
ld.param.u32 %r5, [_ZN6caffe268_GLOBAL__N__44_tmpxft_00006690_00000000_7_resize_op_cpp1_ii_89ee7c3529NearestNeighborGradientKernelEiiiiiiffPKfPf_param_5];
ld.param.f32 %f3, [_ZN6caffe268_GLOBAL__N__44_tmpxft_00006690_00000000_7_resize_op_cpp1_ii_89ee7c3529NearestNeighborGradientKernelEiiiiiiffPKfPf_param_6];
ld.param.f32 %f4, [_ZN6caffe268_GLOBAL__N__44_tmpxft_00006690_00000000_7_resize_op_cpp1_ii_89ee7c3529NearestNeighborGradientKernelEiiiiiiffPKfPf_param_7];
ld.param.u64 %rd7, [_ZN6caffe268_GLOBAL__N__44_tmpxft_00006690_00000000_7_resize_op_cpp1_ii_89ee7c3529NearestNeighborGradientKernelEiiiiiiffPKfPf_param_8];
ld.param.u64 %rd8, [_ZN6caffe268_GLOBAL__N__44_tmpxft_00006690_00000000_7_resize_op_cpp1_ii_89ee7c3529NearestNeighborGradientKernelEiiiiiiffPKfPf_param_9];
mov.u32 %r1, %ntid.x;
mov.u32 %r6, %ctaid.x;
mov.u32 %r7, %tid.x;
mad.lo.s32 %r8, %r1, %r6, %r7;
cvt.u64.u32	%rd13, %r8;
ld.param.s32 %rd2, [_ZN6caffe268_GLOBAL__N__44_tmpxft_00006690_00000000_7_resize_op_cpp1_ii_89ee7c3529NearestNeighborGradientKernelEiiiiiiffPKfPf_param_0];
setp.ge.u64	%p1, %rd13, %rd2;
@%p1 bra BB1_3;

cvta.to.global.u64 %rd3, %rd8;
add.s32 %r9, %r4, -1;
cvt.rn.f32.s32	%f1, %r9;
add.s32 %r10, %r5, -1;
cvt.rn.f32.s32	%f2, %r10;
mov.u32 %r11, %nctaid.x;
mul.lo.s32 %r12, %r11, %r1;
cvt.u64.u32	%rd4, %r12;

BB1_2:
cvt.u32.u64	%r13, %rd13;
rem.s32 %r14, %r13, %r3;
div.s32 %r15, %r13, %r3;
rem.s32 %r16, %r15, %r2;
div.s32 %r17, %r15, %r2;
cvt.rn.f32.s32	%f6, %r16;
div.rn.f32 %f7, %f6, %f3;
min.f32 %f8, %f7, %f1;
cvt.rzi.s32.f32	%r18, %f8;
cvt.rn.f32.s32	%f9, %r14;
div.rn.f32 %f10, %f9, %f4;
min.f32 %f11, %f10, %f2;
cvt.rzi.s32.f32	%r19, %f11;
mad.lo.s32 %r20, %r17, %r4, %r18;
mad.lo.s32 %r21, %r20, %r5, %r19;
mul.wide.s32 %rd10, %r21, 4;
add.s64 %rd11, %rd3, %rd10;
shl.b64 %rd12, %rd13, 2;
add.s64 %rd9, %rd7, %rd12;

	ld.global.nc.f32 %f5, [%rd9];

	atom.global.add.f32 %f12, [%rd11], %f5;
add.s64 %rd13, %rd4, %rd13;
setp.lt.u64	%p2, %rd13, %rd2;
@%p2 bra BB1_2;

BB1_3:
ret;
}




// ===== COMPILED SASS (sm_100) =====

	.target	sm_100

	.elftype	@"ET_EXEC"


//--------------------- .note.nv.tkinfo           --------------------------
	.section	.note.nv.tkinfo,"",@"SHT_NOTE"
	.sectionflags	@"SHF_NOTE_NV_TKINFO"
	.tkinfo
        /*0018*/ 	.word	0x00000002
        /*0030*/ 	.string	""
        /*0030*/ 	.string	"ptxas"
        /*0030*/ 	.string	"Cuda compilation tools, release 13.0, V13.0.88"
        /*0030*/ 	.string	"Build cuda_13.0.r13.0/compiler.36424714_0"
        /*0030*/ 	.string	"-arch sm_100 "



//--------------------- .note.nv.cuinfo           --------------------------
	.section	.note.nv.cuinfo,"",@"SHT_NOTE"
	.sectionflags	@"SHF_NOTE_NV_CUINFO"
        /*0018*/ 	.short	0x0002
        /*001a*/ 	.short	0x003d
        /*001c*/ 	.short	0x0082
	.zero		2


//--------------------- .nv.info                  --------------------------
	.section	.nv.info,"",@"SHT_CUDA_INFO"
	.align	4


	//----- nvinfo : EIATTR_REGCOUNT
	.align		4
        /*0000*/ 	.byte	0x04, 0x2f
        /*0002*/ 	.short	(.L_17 - .L_16)
	.align		4
.L_16:
        /*0004*/ 	.word	index@(_ZN6caffe268_GLOBAL__N__44_tmpxft_00006690_00000000_7_resize_op_cpp1_ii_89ee7c3521NearestNeighborKernelEiiiiiiffPKfPf)
        /*0008*/ 	.word	0x0000001a


	//----- nvinfo : EIATTR_FRAME_SIZE
	.align		4
.L_17:
        /*000c*/ 	.byte	0x04, 0x11
        /*000e*/ 	.short	(.L_19 - .L_18)
	.align		4
.L_18:
        /*0010*/ 	.word	index@($__internal_1_$__cuda_sm3x_div_rn_noftz_f32_slowpath)
        /*0014*/ 	.word	0x00000000


	//----- nvinfo : EIATTR_FRAME_SIZE
	.align		4
.L_19:
        /*0018*/ 	.byte	0x04, 0x11
        /*001a*/ 	.short	(.L_21 - .L_20)
	.align		4
.L_20:
        /*001c*/ 	.word	index@(_ZN6caffe268_GLOBAL__N__44_tmpxft_00006690_00000000_7_resize_op_cpp1_ii_89ee7c3521NearestNeighborKernelEiiiiiiffPKfPf)
        /*0020*/ 	.word	0x00000000


	//----- nvinfo : EIATTR_REGCOUNT
	.align		4
.L_21:
        /*0024*/ 	.byte	0x04, 0x2f
        /*0026*/ 	.short	(.L_23 - .L_22)
	.align		4
.L_22:
        /*0028*/ 	.word	index@(_ZN6caffe268_GLOBAL__N__44_tmpxft_00006690_00000000_7_resize_op_cpp1_ii_89ee7c3529NearestNeighborGradientKernelEiiiiiiffPKfPf)
        /*002c*/ 	.word	0x0000001a


	//----- nvinfo : EIATTR_FRAME_SIZE
	.align		4
.L_23:
        /*0030*/ 	.byte	0x04, 0x11
        /*0032*/ 	.short	(.L_25 - .L_24)
	.align		4
.L_24:
        /*0034*/ 	.word	index@($__internal_0_$__cuda_sm3x_div_rn_noftz_f32_slowpath)
        /*0038*/ 	.word	0x00000000


	//----- nvinfo : EIATTR_FRAME_SIZE
	.align		4
.L_25:
        /*003c*/ 	.byte	0x04, 0x11
        /*003e*/ 	.short	(.L_27 - .L_26)
	.align		4
.L_26:
        /*0040*/ 	.word	index@(_ZN6caffe268_GLOBAL__N__44_tmpxft_00006690_00000000_7_resize_op_cpp1_ii_89ee7c3529NearestNeighborGradientKernelEiiiiiiffPKfPf)
        /*0044*/ 	.word	0x00000000


	//----- nvinfo : EIATTR_MIN_STACK_SIZE
	.align		4
.L_27:
        /*0048*/ 	.byte	0x04, 0x12
        /*004a*/ 	.short	(.L_29 - .L_28)
	.align		4
.L_28:
        /*004c*/ 	.word	index@(_ZN6caffe268_GLOBAL__N__44_tmpxft_00006690_00000000_7_resize_op_cpp1_ii_89ee7c3529NearestNeighborGradientKernelEiiiiiiffPKfPf)
        /*0050*/ 	.word	0x00000000


	//----- nvinfo : EIATTR_MIN_STACK_SIZE
	.align		4
.L_29:
        /*0054*/ 	.byte	0x04, 0x12
        /*0056*/ 	.short	(.L_31 - .L_30)
	.align		4
.L_30:
        /*0058*/ 	.word	index@(_ZN6caffe268_GLOBAL__N__44_tmpxft_00006690_00000000_7_resize_op_cpp1_ii_89ee7c3521NearestNeighborKernelEiiiiiiffPKfPf)
        /*005c*/ 	.word	0x00000000
.L_31:


//--------------------- .nv.compat                --------------------------
	.section	.nv.compat,"",@"SHT_CUDA_COMPAT_INFO"
	.align	4
        /*0000*/ 	.byte	0x02, 0x09, 0x00, 0x00, 0x02, 0x02, 0x01, 0x00, 0x02, 0x05, 0x05, 0x00, 0x03, 0x07, 0x01, 0x01
        /*0010*/ 	.byte	0x02, 0x03, 0x00, 0x00, 0x02, 0x06, 0x01, 0x00, 0x04, 0x0b, 0x08, 0x00, 0x01, 0x00, 0x00, 0x00
        /*0020*/ 	.byte	0x00, 0x00, 0x00, 0x00


//--------------------- .nv.info._ZN6caffe268_GLOBAL__N__44_tmpxft_00006690_00000000_7_resize_op_cpp1_ii_89ee7c3529NearestNeighborGradientKernelEiiiiiiffPKfPf --------------------------
	.section	.nv.info._ZN6caffe268_GLOBAL__N__44_tmpxft_00006690_00000000_7_resize_op_cpp1_ii_89ee7c3529NearestNeighborGradientKernelEiiiiiiffPKfPf,"",@"SHT_CUDA_INFO"
	.sectionflags	@""
	.align	4


	//----- nvinfo : EIATTR_CUDA_API_VERSION
	.align		4
        /*0000*/ 	.byte	0x04, 0x37
        /*0002*/ 	.short	(.L_33 - .L_32)
.L_32:
        /*0004*/ 	.word	0x00000082


	//----- nvinfo : EIATTR_KPARAM_INFO
	.align		4
.L_33:
        /*0008*/ 	.byte	0x04, 0x17
        /*000a*/ 	.short	(.L_35 - .L_34)
.L_34:
        /*000c*/ 	.word	0x00000000
        /*0010*/ 	.short	0x0009
        /*0012*/ 	.short	0x0028
        /*0014*/ 	.byte	0x00, 0xf0, 0x21, 0x00


	//----- nvinfo : EIATTR_KPARAM_INFO
	.align		4
.L_35:
        /*0018*/ 	.byte	0x04, 0x17
        /*001a*/ 	.short	(.L_37 - .L_36)
.L_36:
        /*001c*/ 	.word	0x00000000
        /*0020*/ 	.short	0x0008
        /*0022*/ 	.short	0x0020
        /*0024*/ 	.byte	0x00, 0xf0, 0x21, 0x00


	//----- nvinfo : EIATTR_KPARAM_INFO
	.align		4
.L_37:
        /*0028*/ 	.byte	0x04, 0x17
        /*002a*/ 	.short	(.L_39 - .L_38)
.L_38:
        /*002c*/ 	.word	0x00000000
        /*0030*/ 	.short	0x0007
        /*0032*/ 	.short	0x001c
        /*0034*/ 	.byte	0x00, 0xf0, 0x11, 0x00


	//----- nvinfo : EIATTR_KPARAM_INFO
	.align		4
.L_39:
        /*0038*/ 	.byte	0x04, 0x17
        /*003a*/ 	.short	(.L_41 - .L_40)
.L_40:
        /*003c*/ 	.word	0x00000000
        /*0040*/ 	.short	0x0006
        /*0042*/ 	.short	0x0018
        /*0044*/ 	.byte	0x00, 0xf0, 0x11, 0x00


	//----- nvinfo : EIATTR_KPARAM_INFO
	.align		4
.L_41:
        /*0048*/ 	.byte	0x04, 0x17
        /*004a*/ 	.short	(.L_43 - .L_42)
.L_42:
        /*004c*/ 	.word	0x00000000
        /*0050*/ 	.short	0x0005
        /*0052*/ 	.short	0x0014
        /*0054*/ 	.byte	0x00, 0xf0, 0x11, 0x00


	//----- nvinfo : EIATTR_KPARAM_INFO
	.align		4
.L_43:
        /*0058*/ 	.byte	0x04, 0x17
        /*005a*/ 	.short	(.L_45 - .L_44)
.L_44:
        /*005c*/ 	.word	0x00000000
        /*0060*/ 	.short	0x0004
        /*0062*/ 	.short	0x0010
        /*0064*/ 	.byte	0x00, 0xf0, 0x11, 0x00


	//----- nvinfo : EIATTR_KPARAM_INFO
	.align		4
.L_45:
        /*0068*/ 	.byte	0x04, 0x17
        /*006a*/ 	.short	(.L_47 - .L_46)
.L_46:
        /*006c*/ 	.word	0x00000000
        /*0070*/ 	.short	0x0003
        /*0072*/ 	.short	0x000c
        /*0074*/ 	.byte	0x00, 0xf0, 0x11, 0x00


	//----- nvinfo : EIATTR_KPARAM_INFO
	.align		4
.L_47:
        /*0078*/ 	.byte	0x04, 0x17
        /*007a*/ 	.short	(.L_49 - .L_48)
.L_48:
        /*007c*/ 	.word	0x00000000
        /*0080*/ 	.short	0x0002
        /*0082*/ 	.short	0x0008
        /*0084*/ 	.byte	0x00, 0xf0, 0x11, 0x00


	//----- nvinfo : EIATTR_KPARAM_INFO
	.align		4
.L_49:
        /*0088*/ 	.byte	0x04, 0x17
        /*008a*/ 	.short	(.L_51 - .L_50)
.L_50:
        /*008c*/ 	.word	0x00000000
        /*0090*/ 	.short	0x0001
        /*0092*/ 	.short	0x0004
        /*0094*/ 	.byte	0x00, 0xf0, 0x11, 0x00


	//----- nvinfo : EIATTR_KPARAM_INFO
	.align		4
.L_51:
        /*0098*/ 	.byte	0x04, 0x17
        /*009a*/ 	.short	(.L_53 - .L_52)
.L_52:
        /*009c*/ 	.word	0x00000000
        /*00a0*/ 	.short	0x0000
        /*00a2*/ 	.short	0x0000
        /*00a4*/ 	.byte	0x00, 0xf0, 0x11, 0x00


	//----- nvinfo : EIATTR_SPARSE_MMA_MASK
	.align		4
.L_53:
        /*00a8*/ 	.byte	0x03, 0x50
        /*00aa*/ 	.short	0x0000


	//----- nvinfo : EIATTR_MAXREG_COUNT
	.align		4
        /*00ac*/ 	.byte	0x03, 0x1b
        /*00ae*/ 	.short	0x00ff


	//----- nvinfo : EIATTR_MERCURY_ISA_VERSION
	.align		4
        /*00b0*/ 	.byte	0x03, 0x5f
        /*00b2*/ 	.short	0x0101


	//----- nvinfo : EIATTR_VRC_CTA_INIT_COUNT
	.align		4
        /*00b4*/ 	.byte	0x02, 0x4a
	.zero		1
	.zero		1


	//----- nvinfo : EIATTR_EXIT_INSTR_OFFSETS
	.align		4
        /*00b8*/ 	.byte	0x04, 0x1c
        /*00ba*/ 	.short	(.L_55 - .L_54)


	//   ....[0]....
.L_54:
        /*00bc*/ 	.word	0x00000090


	//   ....[1]....
        /*00c0*/ 	.word	0x000008a0


	//----- nvinfo : EIATTR_CRS_STACK_SIZE
	.align		4
.L_55:
        /*00c4*/ 	.byte	0x04, 0x1e
        /*00c6*/ 	.short	(.L_57 - .L_56)
.L_56:
        /*00c8*/ 	.word	0x00000000


	//----- nvinfo : EIATTR_CBANK_PARAM_SIZE
	.align		4
.L_57:
        /*00cc*/ 	.byte	0x03, 0x19
        /*00ce*/ 	.short	0x0030


	//----- nvinfo : EIATTR_PARAM_CBANK
	.align		4
        /*00d0*/ 	.byte	0x04, 0x0a
        /*00d2*/ 	.short	(.L_59 - .L_58)
	.align		4
.L_58:
        /*00d4*/ 	.word	index@(.nv.constant0._ZN6caffe268_GLOBAL__N__44_tmpxft_00006690_00000000_7_resize_op_cpp1_ii_89ee7c3529NearestNeighborGradientKernelEiiiiiiffPKfPf)
        /*00d8*/ 	.short	0x0380
        /*00da*/ 	.short	0x0030


	//----- nvinfo : EIATTR_SW_WAR
	.align		4
.L_59:
        /*00dc*/ 	.byte	0x04, 0x36
        /*00de*/ 	.short	(.L_61 - .L_60)
.L_60:
        /*00e0*/ 	.word	0x00000008
.L_61:


//--------------------- .nv.info._ZN6caffe268_GLOBAL__N__44_tmpxft_00006690_00000000_7_resize_op_cpp1_ii_89ee7c3521NearestNeighborKernelEiiiiiiffPKfPf --------------------------
	.section	.nv.info._ZN6caffe268_GLOBAL__N__44_tmpxft_00006690_00000000_7_resize_op_cpp1_ii_89ee7c3521NearestNeighborKernelEiiiiiiffPKfPf,"",@"SHT_CUDA_INFO"
	.sectionflags	@""
	.align	4


	//----- nvinfo : EIATTR_CUDA_API_VERSION
	.align		4
        /*0000*/ 	.byte	0x04, 0x37
        /*0002*/ 	.short	(.L_63 - .L_62)
.L_62:
        /*0004*/ 	.word	0x00000082


	//----- nvinfo : EIATTR_KPARAM_INFO
	.align		4
.L_63:
        /*0008*/ 	.byte	0x04, 0x17
        /*000a*/ 	.short	(.L_65 - .L_64)
.L_64:
        /*000c*/ 	.word	0x00000000
        /*0010*/ 	.short	0x0009
        /*0012*/ 	.short	0x0028
        /*0014*/ 	.byte	0x00, 0xf0, 0x21, 0x00


	//----- nvinfo : EIATTR_KPARAM_INFO
	.align		4
.L_65:
        /*0018*/ 	.byte	0x04, 0x17
        /*001a*/ 	.short	(.L_67 - .L_66)
.L_66:
        /*001c*/ 	.word	0x00000000
        /*0020*/ 	.short	0x0008
        /*0022*/ 	.short	0x0020
        /*0024*/ 	.byte	0x00, 0xf0, 0x21, 0x00


	//----- nvinfo : EIATTR_KPARAM_INFO
	.align		4
.L_67:
        /*0028*/ 	.byte	0x04, 0x17
        /*002a*/ 	.short	(.L_69 - .L_68)
.L_68:
        /*002c*/ 	.word	0x00000000
        /*0030*/ 	.short	0x0007
        /*0032*/ 	.short	0x001c
        /*0034*/ 	.byte	0x00, 0xf0, 0x11, 0x00


	//----- nvinfo : EIATTR_KPARAM_INFO
	.align		4
.L_69:
        /*0038*/ 	.byte	0x04, 0x17
        /*003a*/ 	.short	(.L_71 - .L_70)
.L_70:
        /*003c*/ 	.word	0x00000000
        /*0040*/ 	.short	0x0006
        /*0042*/ 	.short	0x0018
        /*0044*/ 	.byte	0x00, 0xf0, 0x11, 0x00


	//----- nvinfo : EIATTR_KPARAM_INFO
	.align		4
.L_71:
        /*0048*/ 	.byte	0x04, 0x17
        /*004a*/ 	.short	(.L_73 - .L_72)
.L_72:
        /*004c*/ 	.word	0x00000000
        /*0050*/ 	.short	0x0005
        /*0052*/ 	.short	0x0014
        /*0054*/ 	.byte	0x00, 0xf0, 0x11, 0x00


	//----- nvinfo : EIATTR_KPARAM_INFO
	.align		4
.L_73:
        /*0058*/ 	.byte	0x04, 0x17
        /*005a*/ 	.short	(.L_75 - .L_74)
.L_74:
        /*005c*/ 	.word	0x00000000
        /*0060*/ 	.short	0x0004
        /*0062*/ 	.short	0x0010
        /*0064*/ 	.byte	0x00, 0xf0, 0x11, 0x00


	//----- nvinfo : EIATTR_KPARAM_INFO
	.align		4
.L_75:
        /*0068*/ 	.byte	0x04, 0x17
        /*006a*/ 	.short	(.L_77 - .L_76)
.L_76:
        /*006c*/ 	.word	0x00000000
        /*0070*/ 	.short	0x0003
        /*0072*/ 	.short	0x000c
        /*0074*/ 	.byte	0x00, 0xf0, 0x11, 0x00


	//----- nvinfo : EIATTR_KPARAM_INFO
	.align		4
.L_77:
        /*0078*/ 	.byte	0x04, 0x17
        /*007a*/ 	.short	(.L_79 - .L_78)
.L_78:
        /*007c*/ 	.word	0x00000000
        /*0080*/ 	.short	0x0002
        /*0082*/ 	.short	0x0008
        /*0084*/ 	.byte	0x00, 0xf0, 0x11, 0x00


	//----- nvinfo : EIATTR_KPARAM_INFO
	.align		4
.L_79:
        /*0088*/ 	.byte	0x04, 0x17
        /*008a*/ 	.short	(.L_81 - .L_80)
.L_80:
        /*008c*/ 	.word	0x00000000
        /*0090*/ 	.short	0x0001
        /*0092*/ 	.short	0x0004
        /*0094*/ 	.byte	0x00, 0xf0, 0x11, 0x00


	//----- nvinfo : EIATTR_KPARAM_INFO
	.align		4
.L_81:
        /*0098*/ 	.byte	0x04, 0x17
        /*009a*/ 	.short	(.L_83 - .L_82)
.L_82:
        /*009c*/ 	.word	0x00000000
        /*00a0*/ 	.short	0x0000
        /*00a2*/ 	.short	0x0000
        /*00a4*/ 	.byte	0x00, 0xf0, 0x11, 0x00


	//----- nvinfo : EIATTR_SPARSE_MMA_MASK
	.align		4
.L_83:
        /*00a8*/ 	.byte	0x03, 0x50
        /*00aa*/ 	.short	0x0000


	//----- nvinfo : EIATTR_MAXREG_COUNT
	.align		4
        /*00ac*/ 	.byte	0x03, 0x1b
        /*00ae*/ 	.short	0x00ff


	//----- nvinfo : EIATTR_MERCURY_ISA_VERSION
	.align		4
        /*00b0*/ 	.byte	0x03, 0x5f
        /*00b2*/ 	.short	0x0101


	//----- nvinfo : EIATTR_VRC_CTA_INIT_COUNT
	.align		4
        /*00b4*/ 	.byte	0x02, 0x4a
	.zero		1
	.zero		1


	//----- nvinfo : EIATTR_EXIT_INSTR_OFFSETS
	.align		4
        /*00b8*/ 	.byte	0x04, 0x1c
        /*00ba*/ 	.short	(.L_85 - .L_84)


	//   ....[0]....
.L_84:
        /*00bc*/ 	.word	0x00000090


	//   ....[1]....
        /*00c0*/ 	.word	0x00000890


	//----- nvinfo : EIATTR_CRS_STACK_SIZE
	.align		4
.L_85:
        /*00c4*/ 	.byte	0x04, 0x1e
        /*00c6*/ 	.short	(.L_87 - .L_86)
.L_86:
        /*00c8*/ 	.word	0x00000000


	//----- nvinfo : EIATTR_CBANK_PARAM_SIZE
	.align		4
.L_87:
        /*00cc*/ 	.byte	0x03, 0x19
        /*00ce*/ 	.short	0x0030


	//----- nvinfo : EIATTR_PARAM_CBANK
	.align		4
        /*00d0*/ 	.byte	0x04, 0x0a
        /*00d2*/ 	.short	(.L_89 - .L_88)
	.align		4
.L_88:
        /*00d4*/ 	.word	index@(.nv.constant0._ZN6caffe268_GLOBAL__N__44_tmpxft_00006690_00000000_7_resize_op_cpp1_ii_89ee7c3521NearestNeighborKernelEiiiiiiffPKfPf)
        /*00d8*/ 	.short	0x0380
        /*00da*/ 	.short	0x0030


	//----- nvinfo : EIATTR_SW_WAR
	.align		4
.L_89:
        /*00dc*/ 	.byte	0x04, 0x36
        /*00de*/ 	.short	(.L_91 - .L_90)
.L_90:
        /*00e0*/ 	.word	0x00000008
.L_91:


//--------------------- .nv.callgraph             --------------------------
	.section	.nv.callgraph,"",@"SHT_CUDA_CALLGRAPH"
	.align	4
	.sectionentsize	8
	.align		4
        /*0000*/ 	.word	0x00000000
	.align		4
        /*0004*/ 	.word	0xffffffff
	.align		4
        /*0008*/ 	.word	0x00000000
	.align		4
        /*000c*/ 	.word	0xfffffffe
	.align		4
        /*0010*/ 	.word	0x00000000
	.align		4
        /*0014*/ 	.word	0xfffffffd
	.align		4
        /*0018*/ 	.word	0x00000000
	.align		4
        /*001c*/ 	.word	0xfffffffc


//--------------------- .nv.constant4             --------------------------
	.section	.nv.constant4,"a",@progbits
	.align	8
	.align		8
.nv.constant4:
        /*0000*/ 	.dword	_ZTVSt9basic_iosIcSt11char_traitsIcEE
	.align		8
        /*0008*/ 	.dword	_ZTTSo
	.align		8
        /*0010*/ 	.dword	_ZTVSt15basic_streambufIcSt11char_traitsIcEE
	.align		8
        /*0018*/ 	.dword	_ZTVNSt7__cxx1115basic_stringbufIcSt11char_traitsIcESaIcEEE
	.align		8
        /*0020*/ 	.dword	_ZTTNSt7__cxx1119basic_ostringstreamIcSt11char_traitsIcESaIcEEE
	.align		8
        /*0028*/ 	.dword	_ZTVN10__cxxabiv119__pointer_type_infoE
	.align		8
        /*0030*/ 	.dword	_ZTVN10__cxxabiv120__function_type_infoE
	.align		8
        /*0038*/ 	.dword	_ZTVN10__cxxabiv117__class_type_infoE
	.align		8
        /*0040*/ 	.dword	_ZTVN10__cxxabiv120__si_class_type_infoE
	.align		8
        /*0048*/ 	.dword	_ZTVSt9exception
	.align		8
        /*0050*/ 	.dword	_ZTVN3c105ErrorE
	.align		8
        /*0058*/ 	.dword	_ZTVN3c1020intrusive_ptr_targetE
	.align		8
        /*0060*/ 	.dword	_ZTVN3c1011StorageImplE
	.align		8
        /*0068*/ 	.dword	_ZTVN6caffe28OperatorINS_11CUDAContextEEE
	.align		8
        /*0070*/ 	.dword	_ZTVN6caffe215ResizeNearestOpIfNS_11CUDAContextEEE
	.align		8
        /*0078*/ 	.dword	_ZTVN6caffe223ResizeNearestGradientOpIfNS_11CUDAContextEEE


//--------------------- .text._ZN6caffe268_GLOBAL__N__44_tmpxft_00006690_00000000_7_resize_op_cpp1_ii_89ee7c3529NearestNeighborGradientKernelEiiiiiiffPKfPf --------------------------
	.section	.text._ZN6caffe268_GLOBAL__N__44_tmpxft_00006690_00000000_7_resize_op_cpp1_ii_89ee7c3529NearestNeighborGradientKernelEiiiiiiffPKfPf,"ax",@progbits
	.align	128
        .global         _ZN6caffe268_GLOBAL__N__44_tmpxft_00006690_00000000_7_resize_op_cpp1_ii_89ee7c3529NearestNeighborGradientKernelEiiiiiiffPKfPf
        .type           _ZN6caffe268_GLOBAL__N__44_tmpxft_00006690_00000000_7_resize_op_cpp1_ii_89ee7c3529NearestNeighborGradientKernelEiiiiiiffPKfPf,@function
        .size           _ZN6caffe268_GLOBAL__N__44_tmpxft_00006690_00000000_7_resize_op_cpp1_ii_89ee7c3529NearestNeighborGradientKernelEiiiiiiffPKfPf,(.L_x_34 - _ZN6caffe268_GLOBAL__N__44_tmpxft_00006690_00000000_7_resize_op_cpp1_ii_89ee7c3529NearestNeighborGradientKernelEiiiiiiffPKfPf)
        .other          _ZN6caffe268_GLOBAL__N__44_tmpxft_00006690_00000000_7_resize_op_cpp1_ii_89ee7c3529NearestNeighborGradientKernelEiiiiiiffPKfPf,@"STO_CUDA_ENTRY STV_DEFAULT"
_ZN6caffe268_GLOBAL__N__44_tmpxft_00006690_00000000_7_resize_op_cpp1_ii_89ee7c3529NearestNeighborGradientKernelEiiiiiiffPKfPf:
.text._ZN6caffe268_GLOBAL__N__44_tmpxft_00006690_00000000_7_resize_op_cpp1_ii_89ee7c3529NearestNeighborGradientKernelEiiiiiiffPKfPf:
[----:B------:R-:W-:Y:S01]  /*0000*/  LDC R1, c[0x0][0x37c] ;  /* 0x0000df00ff017b82 */ /* 0x000fe20000000800 */
[----:B------:R-:W0:Y:S01]  /*0010*/  S2R R8, SR_CTAID.X ;  /* 0x0000000000087919 */ /* 0x000e220000002500 */
[----:B------:R-:W0:Y:S01]  /*0020*/  LDCU UR6, c[0x0][0x360] ;  /* 0x00006c00ff0677ac */ /* 0x000e220008000800 */
[----:B------:R-:W0:Y:S01]  /*0030*/  S2R R3, SR_TID.X ;  /* 0x0000000000037919 */ /* 0x000e220000002100 */
[----:B------:R-:W1:Y:S02]  /*0040*/  LDCU UR4, c[0x0][0x380] ;  /* 0x00007000ff0477ac */ /* 0x000e640008000800 */
[----:B-1----:R-:W-:Y:S01]  /*0050*/  USHF.R.S32.HI UR10, URZ, 0x1f, UR4 ;  /* 0x0000001fff0a7899 */ /* 0x002fe20008011404 */
[----:B0-----:R-:W-:-:S05]  /*0060*/  IMAD R8, R8, UR6, R3 ;  /* 0x0000000608087c24 */ /* 0x001fca000f8e0203 */
[----:B------:R-:W-:-:S04]  /*0070*/  ISETP.GE.U32.AND P0, PT, R8, UR4, PT ;  /* 0x0000000408007c0c */ /* 0x000fc8000bf06070 */
[----:B------:R-:W-:-:S13]  /*0080*/  ISETP.GE.U32.AND.EX P0, PT, RZ, UR10, PT, P0 ;  /* 0x0000000aff007c0c */ /* 0x000fda000bf06100 */
[----:B------:R-:W-:Y:S05]  /*0090*/  @P0 EXIT ;  /* 0x000000000000094d */ /* 0x000fea0003800000 */
[----:B------:R-:W0:Y:S01]  /*00a0*/  LDCU.64 UR4, c[0x0][0x390] ;  /* 0x00007200ff0477ac */ /* 0x000e220008000a00 */
[----:B------:R-:W1:Y:S01]  /*00b0*/  LDC R13, c[0x0][0x38c] ;  /* 0x0000e300ff0d7b82 */ /* 0x000e620000000800 */
[----:B------:R-:W-:Y:S01]  /*00c0*/  IMAD.MOV.U32 R7, RZ, RZ, RZ ;  /* 0x000000ffff077224 */ /* 0x000fe200078e00ff */
[----:B------:R-:W2:Y:S01]  /*00d0*/  LDCU UR7, c[0x0][0x370] ;  /* 0x00006e00ff0777ac */ /* 0x000ea20008000800 */
[----:B------:R-:W3:Y:S05]  /*00e0*/  LDCU.64 UR8, c[0x0][0x358] ;  /* 0x00006b00ff0877ac */ /* 0x000eea0008000a00 */
[----:B------:R-:W4:Y:S01]  /*00f0*/  LDC R10, c[0x0][0x388] ;  /* 0x0000e200ff0a7b82 */ /* 0x000f220000000800 */
[----:B------:R-:W1:Y:S01]  /*0100*/  LDCU UR11, c[0x0][0x380] ;  /* 0x00007000ff0b77ac */ /* 0x000e620008000800 */
[----:B------:R-:W1:Y:S06]  /*0110*/  LDCU.64 UR14, c[0x0][0x390] ;  /* 0x00007200ff0e77ac */ /* 0x000e6c0008000a00 */
[----:B------:R-:W1:Y:S01]  /*0120*/  LDC R11, c[0x0][0x398] ;  /* 0x0000e600ff0b7b82 */ /* 0x000e620000000800 */
[----:B0-----:R-:W-:-:S02]  /*0130*/  UIADD3 UR4, UPT, UPT, UR4, -0x1, URZ ;  /* 0xffffffff04047890 */ /* 0x001fc4000fffe0ff */
[----:B------:R-:W-:Y:S01]  /*0140*/  UIADD3 UR5, UPT, UPT, UR5, -0x1, URZ ;  /* 0xffffffff05057890 */ /* 0x000fe2000fffe0ff */
[----:B------:R-:W0:Y:S04]  /*0150*/  LDCU.64 UR12, c[0x0][0x3a0] ;  /* 0x00007400ff0c77ac */ /* 0x000e280008000a00 */
[----:B------:R-:W0:Y:S01]  /*0160*/  LDC R9, c[0x0][0x39c] ;  /* 0x0000e700ff097b82 */ /* 0x000e220000000800 */
[----:B------:R-:W-:Y:S02]  /*0170*/  I2FP.F32.S32 R6, UR4 ;  /* 0x0000000400067c45 */ /* 0x000fe40008201400 */
[----:B------:R-:W-:Y:S01]  /*0180*/  I2FP.F32.S32 R2, UR5 ;  /* 0x0000000500027c45 */ /* 0x000fe20008201400 */
[----:B--2---:R-:W-:-:S04]  /*0190*/  UIMAD UR6, UR6, UR7, URZ ;  /* 0x00000007060672a4 */ /* 0x004fc8000f8e02ff */
[----:B---3--:R-:W2:Y:S08]  /*01a0*/  LDC.64 R4, c[0x0][0x3a8] ;  /* 0x0000ea00ff047b82 */ /* 0x008eb00000000a00 */
.L_x_4:
[----:B-1----:R-:W-:Y:S01]  /*01b0*/  IABS R0, R13 ;  /* 0x0000000d00007213 */ /* 0x002fe20000000000 */
[----:B------:R-:W-:Y:S01]  /*01c0*/  MUFU.RCP R20, R11 ;  /* 0x0000000b00147308 */ /* 0x000fe20000001000 */
[----:B------:R-:W-:Y:S01]  /*01d0*/  IABS R19, R8 ;  /* 0x0000000800137213 */ /* 0x000fe20000000000 */
[----:B------:R-:W-:Y:S01]  /*01e0*/  BSSY.RECONVERGENT B0, `(.L_x_0) ;  /* 0x000004b000007945 */ /* 0x000fe20003800200 */
[----:B----4-:R-:W-:Y:S02]  /*01f0*/  IABS R16, R10 ;  /* 0x0000000a00107213 */ /* 0x010fe40000000000 */
[----:B------:R-:W-:-:S03]  /*0200*/  ISETP.NE.AND P4, PT, R10, RZ, PT ;  /* 0x000000ff0a00720c */ /* 0x000fc60003f85270 */
[----:B------:R-:W1:Y:S08]  /*0210*/  I2F.RP R3, R0 ;  /* 0x0000000000037306 */ /* 0x000e700000209400 */
[----:B---3--:R-:W3:Y:S08]  /*0220*/  I2F.RP R18, R16 ;  /* 0x0000001000127306 */ /* 0x008ef00000209400 */
[----:B-1----:R-:W1:Y:S08]  /*0230*/  MUFU.RCP R3, R3 ;  /* 0x0000000300037308 */ /* 0x002e700000001000 */
[----:B---3--:R-:W-:Y:S01]  /*0240*/  MUFU.RCP R18, R18 ;  /* 0x0000001200127308 */ /* 0x008fe20000001000 */
[----:B-1----:R-:W-:-:S07]  /*0250*/  VIADD R14, R3, 0xffffffe ;  /* 0x0ffffffe030e7836 */ /* 0x002fce0000000000 */
[----:B------:R1:W3:Y:S02]  /*0260*/  F2I.FTZ.U32.TRUNC.NTZ R15, R14 ;  /* 0x0000000e000f7305 */ /* 0x0002e4000021f000 */
[----:B-1----:R-:W-:Y:S02]  /*0270*/  IMAD.MOV.U32 R14, RZ, RZ, RZ ;  /* 0x000000ffff0e7224 */ /* 0x002fe400078e00ff */
[----:B---3--:R-:W-:-:S04]  /*0280*/  IMAD.MOV R17, RZ, RZ, -R15 ;  /* 0x000000ffff117224 */ /* 0x008fc800078e0a0f */
[----:B------:R-:W-:-:S04]  /*0290*/  IMAD R17, R17, R0, RZ ;  /* 0x0000000011117224 */ /* 0x000fc800078e02ff */
[----:B------:R-:W-:Y:S01]  /*02a0*/  IMAD.HI.U32 R15, R15, R17, R14 ;  /* 0x000000110f0f7227 */ /* 0x000fe200078e000e */
[----:B------:R-:W-:-:S04]  /*02b0*/  LOP3.LUT R14, R8, R13, RZ, 0x3c, !PT ;  /* 0x0000000d080e7212 */ /* 0x000fc800078e3cff */
[----:B------:R-:W-:Y:S01]  /*02c0*/  ISETP.GE.AND P2, PT, R14, RZ, PT ;  /* 0x000000ff0e00720c */ /* 0x000fe20003f46270 */
[----:B------:R-:W-:-:S04]  /*02d0*/  IMAD.HI.U32 R12, R15, R19, RZ ;  /* 0x000000130f0c7227 */ /* 0x000fc800078e00ff */
[----:B------:R-:W-:Y:S02]  /*02e0*/  IMAD.MOV R3, RZ, RZ, -R12 ;  /* 0x000000ffff037224 */ /* 0x000fe400078e0a0c */
[----:B------:R-:W-:Y:S02]  /*02f0*/  VIADD R15, R18, 0xffffffe ;  /* 0x0ffffffe120f7836 */ /* 0x000fe40000000000 */
[C---:B------:R-:W-:Y:S02]  /*0300*/  IMAD R3, R0.reuse, R3, R19 ;  /* 0x0000000300037224 */ /* 0x040fe400078e0213 */
[----:B------:R-:W-:Y:S02]  /*0310*/  IMAD.MOV.U32 R14, RZ, RZ, RZ ;  /* 0x000000ffff0e7224 */ /* 0x000fe400078e00ff */
[----:B------:R-:W1:Y:S01]  /*0320*/  F2I.FTZ.U32.TRUNC.NTZ R15, R15 ;  /* 0x0000000f000f7305 */ /* 0x000e62000021f000 */
[----:B------:R-:W-:-:S13]  /*0330*/  ISETP.GT.U32.AND P1, PT, R0, R3, PT ;  /* 0x000000030000720c */ /* 0x000fda0003f24070 */
[----:B------:R-:W-:Y:S02]  /*0340*/  @!P1 IMAD.IADD R3, R3, 0x1, -R0 ;  /* 0x0000000103039824 */ /* 0x000fe400078e0a00 */
[----:B------:R-:W-:Y:S01]  /*0350*/  @!P1 VIADD R12, R12, 0x1 ;  /* 0x000000010c0c9836 */ /* 0x000fe20000000000 */
[----:B------:R-:W-:Y:S01]  /*0360*/  ISETP.NE.AND P1, PT, R13, RZ, PT ;  /* 0x000000ff0d00720c */ /* 0x000fe20003f25270 */
[----:B-1----:R-:W-:Y:S01]  /*0370*/  IMAD.MOV R21, RZ, RZ, -R15 ;  /* 0x000000ffff157224 */ /* 0x002fe200078e0a0f */
[----:B------:R-:W-:-:S13]  /*0380*/  ISETP.GE.U32.AND P0, PT, R3, R0, PT ;  /* 0x000000000300720c */ /* 0x000fda0003f06070 */
[----:B------:R-:W-:-:S04]  /*0390*/  @P0 VIADD R12, R12, 0x1 ;  /* 0x000000010c0c0836 */ /* 0x000fc80000000000 */
[----:B------:R-:W-:Y:S01]  /*03a0*/  IMAD.MOV.U32 R17, RZ, RZ, R12 ;  /* 0x000000ffff117224 */ /* 0x000fe200078e000c */
[----:B------:R-:W-:-:S03]  /*03b0*/  LOP3.LUT R12, RZ, R13, RZ, 0x33, !PT ;  /* 0x0000000dff0c7212 */ /* 0x000fc600078e33ff */
[----:B------:R-:W-:-:S05]  /*03c0*/  @!P2 IMAD.MOV R17, RZ, RZ, -R17 ;  /* 0x000000ffff11a224 */ /* 0x000fca00078e0a11 */
[----:B------:R-:W-:Y:S01]  /*03d0*/  SEL R19, R12, R17, !P1 ;  /* 0x000000110c137207 */ /* 0x000fe20004800000 */
[----:B------:R-:W-:-:S03]  /*03e0*/  IMAD R17, R21, R16, RZ ;  /* 0x0000001015117224 */ /* 0x000fc600078e02ff */
[----:B------:R-:W-:Y:S01]  /*03f0*/  IABS R18, R19 ;  /* 0x0000001300127213 */ /* 0x000fe20000000000 */
[----:B------:R-:W-:Y:S01]  /*0400*/  IMAD.HI.U32 R14, R15, R17, R14 ;  /* 0x000000110f0e7227 */ /* 0x000fe200078e000e */
[----:B------:R-:W-:-:S03]  /*0410*/  ISETP.GE.AND P5, PT, R19, RZ, PT ;  /* 0x000000ff1300720c */ /* 0x000fc60003fa6270 */
[----:B------:R-:W-:-:S04]  /*0420*/  IMAD.MOV.U32 R15, RZ, RZ, R18 ;  /* 0x000000ffff0f7224 */ /* 0x000fc800078e0012 */
[----:B------:R-:W-:-:S04]  /*0430*/  IMAD.HI.U32 R14, R14, R15, RZ ;  /* 0x0000000f0e0e7227 */ /* 0x000fc800078e00ff */
[----:B------:R-:W-:-:S04]  /*0440*/  IMAD.MOV R17, RZ, RZ, -R14 ;  /* 0x000000ffff117224 */ /* 0x000fc800078e0a0e */
[----:B------:R-:W-:Y:S01]  /*0450*/  IMAD R15, R16, R17, R15 ;  /* 0x00000011100f7224 */ /* 0x000fe200078e020f */
[----:B------:R-:W-:-:S04]  /*0460*/  LOP3.LUT R17, R19, R10, RZ, 0x3c, !PT ;  /* 0x0000000a13117212 */ /* 0x000fc800078e3cff */
[----:B------:R-:W-:-:S13]  /*0470*/  ISETP.GT.U32.AND P0, PT, R16, R15, PT ;  /* 0x0000000f1000720c */ /* 0x000fda0003f04070 */
[--C-:B------:R-:W-:Y:S02]  /*0480*/  @!P0 IMAD.IADD R15, R15, 0x1, -R16.reuse ;  /* 0x000000010f0f8824 */ /* 0x100fe400078e0a10 */
[----:B------:R-:W-:Y:S01]  /*0490*/  @!P0 VIADD R14, R14, 0x1 ;  /* 0x000000010e0e8836 */ /* 0x000fe20000000000 */
[----:B------:R-:W-:Y:S01]  /*04a0*/  ISETP.GT.U32.AND P0, PT, R0, R3, PT ;  /* 0x000000030000720c */ /* 0x000fe20003f04070 */
[C---:B------:R-:W-:Y:S01]  /*04b0*/  IMAD.IADD R18, R15.reuse, 0x1, -R16 ;  /* 0x000000010f127824 */ /* 0x040fe200078e0a10 */
[-C--:B------:R-:W-:Y:S02]  /*04c0*/  ISETP.GT.U32.AND P3, PT, R16, R15.reuse, PT ;  /* 0x0000000f1000720c */ /* 0x080fe40003f64070 */
[----:B------:R-:W-:Y:S01]  /*04d0*/  ISETP.GE.U32.AND P2, PT, R15, R16, PT ;  /* 0x000000100f00720c */ /* 0x000fe20003f46070 */
[----:B------:R-:W-:Y:S01]  /*04e0*/  IMAD.IADD R16, R3, 0x1, -R0 ;  /* 0x0000000103107824 */ /* 0x000fe200078e0a00 */
[----:B------:R-:W-:Y:S02]  /*04f0*/  SEL R15, R18, R15, !P3 ;  /* 0x0000000f120f7207 */ /* 0x000fe40005800000 */
[----:B------:R-:W-:-:S02]  /*0500*/  LOP3.LUT R18, RZ, R10, RZ, 0x33, !PT ;  /* 0x0000000aff127212 */ /* 0x000fc400078e33ff */
[----:B------:R-:W-:Y:S01]  /*0510*/  ISETP.GE.AND P3, PT, R17, RZ, PT ;  /* 0x000000ff1100720c */ /* 0x000fe20003f66270 */
[----:B------:R-:W-:Y:S01]  /*0520*/  @!P5 IMAD.MOV R15, RZ, RZ, -R15 ;  /* 0x000000ffff0fd224 */ /* 0x000fe200078e0a0f */
[----:B------:R-:W-:Y:S01]  /*0530*/  ISETP.GE.AND P5, PT, R8, RZ, PT ;  /* 0x000000ff0800720c */ /* 0x000fe20003fa6270 */
[----:B------:R-:W-:Y:S01]  /*0540*/  FFMA R17, R20, -R11, 1 ;  /* 0x3f80000014117423 */ /* 0x000fe2000000080b */
[----:B------:R-:W-:Y:S02]  /*0550*/  SEL R3, R16, R3, !P0 ;  /* 0x0000000310037207 */ /* 0x000fe40004000000 */
[----:B------:R-:W-:Y:S01]  /*0560*/  SEL R15, R18, R15, !P4 ;  /* 0x0000000f120f7207 */ /* 0x000fe20006000000 */
[----:B------:R-:W-:Y:S02]  /*0570*/  @P2 VIADD R14, R14, 0x1 ;  /* 0x000000010e0e2836 */ /* 0x000fe40000000000 */
[----:B------:R-:W-:Y:S01]  /*0580*/  FFMA R17, R20, R17, R20 ;  /* 0x0000001114117223 */ /* 0x000fe20000000014 */
[----:B------:R-:W-:Y:S01]  /*0590*/  I2FP.F32.S32 R0, R15 ;  /* 0x0000000f00007245 */ /* 0x000fe20000201400 */
[----:B------:R-:W-:-:S03]  /*05a0*/  IMAD.MOV.U32 R15, RZ, RZ, R14 ;  /* 0x000000ffff0f7224 */ /* 0x000fc600078e000e */
[----:B------:R-:W1:Y:S01]  /*05b0*/  FCHK P0, R0, R11 ;  /* 0x0000000b00007302 */ /* 0x000e620000000000 */
[----:B------:R-:W-:Y:S01]  /*05c0*/  FFMA R16, R0, R17, RZ ;  /* 0x0000001100107223 */ /* 0x000fe200000000ff */
[----:B------:R-:W-:Y:S02]  /*05d0*/  @!P5 IMAD.MOV R3, RZ, RZ, -R3 ;  /* 0x000000ffff03d224 */ /* 0x000fe400078e0a03 */
[----:B------:R-:W-:Y:S02]  /*05e0*/  @!P3 IMAD.MOV R15, RZ, RZ, -R15 ;  /* 0x000000ffff0fb224 */ /* 0x000fe400078e0a0f */
[----:B------:R-:W-:Y:S01]  /*05f0*/  FFMA R19, R16, -R11, R0 ;  /* 0x8000000b10137223 */ /* 0x000fe20000000000 */
[----:B------:R-:W-:Y:S02]  /*0600*/  SEL R14, R12, R3, !P1 ;  /* 0x000000030c0e7207 */ /* 0x000fe40004800000 */
[----:B------:R-:W-:Y:S01]  /*0610*/  SEL R12, R18, R15, !P4 ;  /* 0x0000000f120c7207 */ /* 0x000fe20006000000 */
[----:B------:R-:W-:Y:S01]  /*0620*/  FFMA R17, R17, R19, R16 ;  /* 0x0000001311117223 */ /* 0x000fe20000000010 */
[----:B-1----:R-:W-:Y:S06]  /*0630*/  @!P0 BRA `(.L_x_1) ;  /* 0x0000000000148947 */ /* 0x002fec0003800000 */
[----:B------:R-:W1:Y:S01]  /*0640*/  LDCU UR4, c[0x0][0x398] ;  /* 0x00007300ff0477ac */ /* 0x000e620008000800 */
[----:B------:R-:W-:Y:S01]  /*0650*/  MOV R16, 0x680 ;  /* 0x0000068000107802 */ /* 0x000fe20000000f00 */
[----:B-1----:R-:W-:-:S07]  /*0660*/  IMAD.U32 R3, RZ, RZ, UR4 ;  /* 0x00000004ff037e24 */ /* 0x002fce000f8e00ff */
[----:B0-2---:R-:W-:Y:S05]  /*0670*/  CALL.REL.NOINC `($__internal_0_$__cuda_sm3x_div_rn_noftz_f32_slowpath) ;  /* 0x00000000008c7944 */ /* 0x005fea0003c00000 */
[----:B------:R-:W-:-:S07]  /*0680*/  IMAD.MOV.U32 R17, RZ, RZ, R0 ;  /* 0x000000ffff117224 */ /* 0x000fce00078e0000 */
.L_x_1:
[----:B0-----:R-:W-:Y:S05]  /*0690*/  BSYNC.RECONVERGENT B0 ;  /* 0x0000000000007941 */ /* 0x001fea0003800200 */
.L_x_0:
[----:B------:R-:W0:Y:S01]  /*06a0*/  MUFU.RCP R16, R9 ;  /* 0x0000000900107308 */ /* 0x000e220000001000 */
[----:B------:R-:W-:Y:S01]  /*06b0*/  I2FP.F32.S32 R0, R14 ;  /* 0x0000000e00007245 */ /* 0x000fe20000201400 */
[----:B------:R-:W-:Y:S01]  /*06c0*/  BSSY.RECONVERGENT B0, `(.L_x_2) ;  /* 0x000000f000007945 */ /* 0x000fe20003800200 */
[----:B------:R-:W-:-:S05]  /*06d0*/  FMNMX R15, R6, R17, PT ;  /* 0x00000011060f7209 */ /* 0x000fca0003800000 */
[----:B------:R-:W1:Y:S08]  /*06e0*/  FCHK P0, R0, R9 ;  /* 0x0000000900007302 */ /* 0x000e700000000000 */
[----:B------:R-:W3:Y:S01]  /*06f0*/  F2I.TRUNC.NTZ R15, R15 ;  /* 0x0000000f000f7305 */ /* 0x000ee2000020f100 */
[----:B0-----:R-:W-:-:S04]  /*0700*/  FFMA R3, R16, -R9, 1 ;  /* 0x3f80000010037423 */ /* 0x001fc80000000809 */
[----:B------:R-:W-:-:S04]  /*0710*/  FFMA R3, R16, R3, R16 ;  /* 0x0000000310037223 */ /* 0x000fc80000000010 */
[----:B------:R-:W-:-:S04]  /*0720*/  FFMA R14, R0, R3, RZ ;  /* 0x00000003000e7223 */ /* 0x000fc800000000ff */
[----:B------:R-:W-:-:S04]  /*0730*/  FFMA R16, R14, -R9, R0 ;  /* 0x800000090e107223 */ /* 0x000fc80000000000 */
[----:B------:R-:W-:Y:S01]  /*0740*/  FFMA R3, R3, R16, R14 ;  /* 0x0000001003037223 */ /* 0x000fe2000000000e */
[----:B-1-3--:R-:W-:Y:S06]  /*0750*/  @!P0 BRA `(.L_x_3) ;  /* 0x0000000000148947 */ /* 0x00afec0003800000 */
[----:B------:R-:W0:Y:S01]  /*0760*/  LDCU UR4, c[0x0][0x39c] ;  /* 0x00007380ff0477ac */ /* 0x000e220008000800 */
[----:B------:R-:W-:Y:S01]  /*0770*/  MOV R16, 0x7a0 ;  /* 0x000007a000107802 */ /* 0x000fe20000000f00 */
[----:B0-----:R-:W-:-:S07]  /*0780*/  IMAD.U32 R3, RZ, RZ, UR4 ;  /* 0x00000004ff037e24 */ /* 0x001fce000f8e00ff */
[----:B--2---:R-:W-:Y:S05]  /*0790*/  CALL.REL.NOINC `($__internal_0_$__cuda_sm3x_div_rn_noftz_f32_slowpath) ;  /* 0x0000000000447944 */ /* 0x004fea0003c00000 */
[----:B------:R-:W-:-:S07]  /*07a0*/  IMAD.MOV.U32 R3, RZ, RZ, R0 ;  /* 0x000000ffff037224 */ /* 0x000fce00078e0000 */
.L_x_3:
[----:B------:R-:W-:Y:S05]  /*07b0*/  BSYNC.RECONVERGENT B0 ;  /* 0x0000000000007941 */ /* 0x000fea0003800200 */
.L_x_2:
[----:B------:R-:W-:-:S04]  /*07c0*/  LEA R16, P0, R8, UR12, 0x2 ;  /* 0x0000000c08107c11 */ /* 0x000fc8000f8010ff */
[----:B------:R-:W-:-:S06]  /*07d0*/  LEA.HI.X R17, R8, UR13, R7, 0x2, P0 ;  /* 0x0000000d08117c11 */ /* 0x000fcc00080f1407 */
[----:B------:R-:W3:Y:S01]  /*07e0*/  LDG.E.CONSTANT R17, desc[UR8][R16.64] ;  /* 0x0000000810117981 */ /* 0x000ee2000c1e9900 */
[----:B------:R-:W-:Y:S01]  /*07f0*/  FMNMX R3, R2, R3, PT ;  /* 0x0000000302037209 */ /* 0x000fe20003800000 */
[----:B------:R-:W-:Y:S01]  /*0800*/  IMAD R12, R12, UR14, R15 ;  /* 0x0000000e0c0c7c24 */ /* 0x000fe2000f8e020f */
[----:B------:R-:W-:-:S04]  /*0810*/  IADD3 R8, P0, PT, R8, UR6, RZ ;  /* 0x0000000608087c10 */ /* 0x000fc8000ff1e0ff */
[----:B------:R-:W0:Y:S01]  /*0820*/  F2I.TRUNC.NTZ R3, R3 ;  /* 0x0000000300037305 */ /* 0x000e22000020f100 */
[----:B------:R-:W-:Y:S01]  /*0830*/  IMAD.X R7, RZ, RZ, R7, P0 ;  /* 0x000000ffff077224 */ /* 0x000fe200000e0607 */
[----:B------:R-:W-:-:S04]  /*0840*/  ISETP.GE.U32.AND P0, PT, R8, UR11, PT ;  /* 0x0000000b08007c0c */ /* 0x000fc8000bf06070 */
[----:B------:R-:W-:Y:S01]  /*0850*/  ISETP.GE.U32.AND.EX P0, PT, R7, UR10, PT, P0 ;  /* 0x0000000a07007c0c */ /* 0x000fe2000bf06100 */
[----:B0-----:R-:W-:-:S04]  /*0860*/  IMAD R15, R12, UR15, R3 ;  /* 0x0000000f0c0f7c24 */ /* 0x001fc8000f8e0203 */
[----:B--2---:R-:W-:-:S05]  /*0870*/  IMAD.WIDE R14, R15, 0x4, R4 ;  /* 0x000000040f0e7825 */ /* 0x004fca00078e0204 */
[----:B---3--:R3:W-:Y:S03]  /*0880*/  REDG.E.ADD.F32.FTZ.RN.STRONG.GPU desc[UR8][R14.64], R17 ;  /* 0x000000110e0079a6 */ /* 0x0087e6000c12f308 */
[----:B------:R-:W-:Y:S05]  /*0890*/  @!P0 BRA `(.L_x_4) ;  /* 0xfffffff800448947 */ /* 0x000fea000383ffff */
[----:B------:R-:W-:Y:S05]  /*08a0*/  EXIT ;  /* 0x000000000000794d */ /* 0x000fea0003800000 */
        .weak           $__internal_0_$__cuda_sm3x_div_rn_noftz_f32_slowpath
        .type           $__internal_0_$__cuda_sm3x_div_rn_noftz_f32_slowpath,@function
        .size           $__internal_0_$__cuda_sm3x_div_rn_noftz_f32_slowpath,(.L_x_34 - $__internal_0_$__cuda_sm3x_div_rn_noftz_f32_slowpath)
$__internal_0_$__cuda_sm3x_div_rn_noftz_f32_slowpath:
[----:B------:R-:W-:Y:S01]  /*08b0*/  SHF.R.U32.HI R17, RZ, 0x17, R3 ;  /* 0x00000017ff117819 */ /* 0x000fe20000011603 */
[----:B------:R-:W-:Y:S01]  /*08c0*/  BSSY.RECONVERGENT B1, `(.L_x_5) ;  /* 0x0000062000017945 */ /* 0x000fe20003800200 */
[----:B------:R-:W-:Y:S02]  /*08d0*/  SHF.R.U32.HI R18, RZ, 0x17, R0 ;  /* 0x00000017ff127819 */ /* 0x000fe40000011600 */
[----:B------:R-:W-:Y:S02]  /*08e0*/  LOP3.LUT R17, R17, 0xff, RZ, 0xc0, !PT ;  /* 0x000000ff11117812 */ /* 0x000fe400078ec0ff */
[----:B------:R-:W-:-:S03]  /*08f0*/  LOP3.LUT R21, R18, 0xff, RZ, 0xc0, !PT ;  /* 0x000000ff12157812 */ /* 0x000fc600078ec0ff */
[----:B------:R-:W-:Y:S02]  /*0900*/  VIADD R20, R17, 0xffffffff ;  /* 0xffffffff11147836 */ /* 0x000fe40000000000 */
[----:B------:R-:W-:-:S03]  /*0910*/  VIADD R19, R21, 0xffffffff ;  /* 0xffffffff15137836 */ /* 0x000fc60000000000 */
[----:B------:R-:W-:-:S04]  /*0920*/  ISETP.GT.U32.AND P0, PT, R20, 0xfd, PT ;  /* 0x000000fd1400780c */ /* 0x000fc80003f04070 */
[----:B------:R-:W-:-:S13]  /*0930*/  ISETP.GT.U32.OR P0, PT, R19, 0xfd, P0 ;  /* 0x000000fd1300780c */ /* 0x000fda0000704470 */
[----:B------:R-:W-:Y:S01]  /*0940*/  @!P0 IMAD.MOV.U32 R18, RZ, RZ, RZ ;  /* 0x000000ffff128224 */ /* 0x000fe200078e00ff */
[----:B------:R-:W-:Y:S06]  /*0950*/  @!P0 BRA `(.L_x_6) ;  /* 0x00000000005c8947 */ /* 0x000fec0003800000 */
[----:B------:R-:W-:Y:S02]  /*0960*/  FSETP.GTU.FTZ.AND P0, PT, |R0|, +INF , PT ;  /* 0x7f8000000000780b */ /* 0x000fe40003f1c200 */
[----:B------:R-:W-:-:S04]  /*0970*/  FSETP.GTU.FTZ.AND P1, PT, |R3|, +INF , PT ;  /* 0x7f8000000300780b */ /* 0x000fc80003f3c200 */
[----:B------:R-:W-:-:S13]  /*0980*/  PLOP3.LUT P0, PT, P0, P1, PT, 0xf8, 0x8f ;  /* 0x00000000008f781c */ /* 0x000fda0000703f70 */
[----:B------:R-:W-:Y:S05]  /*0990*/  @P0 BRA `(.L_x_7) ;  /* 0x00000004004c0947 */ /* 0x000fea0003800000 */
[----:B------:R-:W-:-:S13]  /*09a0*/  LOP3.LUT P0, RZ, R3, 0x7fffffff, R0, 0xc8, !PT ;  /* 0x7fffffff03ff7812 */ /* 0x000fda000780c800 */
[----:B------:R-:W-:Y:S05]  /*09b0*/  @!P0 BRA `(.L_x_8) ;  /* 0x00000004003c8947 */ /* 0x000fea0003800000 */
[C---:B------:R-:W-:Y:S02]  /*09c0*/  FSETP.NEU.FTZ.AND P0, PT, |R0|.reuse, +INF , PT ;  /* 0x7f8000000000780b */ /* 0x040fe40003f1d200 */
[----:B------:R-:W-:Y:S02]  /*09d0*/  FSETP.NEU.FTZ.AND P2, PT, |R3|, +INF , PT ;  /* 0x7f8000000300780b */ /* 0x000fe40003f5d200 */
[----:B------:R-:W-:-:S11]  /*09e0*/  FSETP.NEU.FTZ.AND P1, PT, |R0|, +INF , PT ;  /* 0x7f8000000000780b */ /* 0x000fd60003f3d200 */
[----:B------:R-:W-:Y:S05]  /*09f0*/  @!P2 BRA !P0, `(.L_x_8) ;  /* 0x00000004002ca947 */ /* 0x000fea0004000000 */
[----:B------:R-:W-:-:S04]  /*0a00*/  LOP3.LUT P0, RZ, R0, 0x7fffffff, RZ, 0xc0, !PT ;  /* 0x7fffffff00ff7812 */ /* 0x000fc8000780c0ff */
[----:B------:R-:W-:-:S13]  /*0a10*/  PLOP3.LUT P0, PT, P2, P0, PT, 0x2f, 0xf2 ;  /* 0x0000000000f2781c */ /* 0x000fda0001700577 */
[----:B------:R-:W-:Y:S05]  /*0a20*/  @P0 BRA `(.L_x_9) ;  /* 0x0000000400180947 */ /* 0x000fea0003800000 */
[----:B------:R-:W-:-:S04]  /*0a30*/  LOP3.LUT P0, RZ, R3, 0x7fffffff, RZ, 0xc0, !PT ;  /* 0x7fffffff03ff7812 */ /* 0x000fc8000780c0ff */
[----:B------:R-:W-:-:S13]  /*0a40*/  PLOP3.LUT P0, PT, P1, P0, PT, 0x2f, 0xf2 ;  /* 0x0000000000f2781c */ /* 0x000fda0000f00577 */
[----:B------:R-:W-:Y:S05]  /*0a50*/  @P0 BRA `(.L_x_10) ;  /* 0x0000000400000947 */ /* 0x000fea0003800000 */
[----:B------:R-:W-:Y:S02]  /*0a60*/  ISETP.GE.AND P0, PT, R19, RZ, PT ;  /* 0x000000ff1300720c */ /* 0x000fe40003f06270 */
[----:B------:R-:W-:-:S11]  /*0a70*/  ISETP.GE.AND P1, PT, R20, RZ, PT ;  /* 0x000000ff1400720c */ /* 0x000fd60003f26270 */
[----:B------:R-:W-:Y:S02]  /*0a80*/  @P0 IMAD.MOV.U32 R18, RZ, RZ, RZ ;  /* 0x000000ffff120224 */ /* 0x000fe400078e00ff */
[----:B------:R-:W-:Y:S01]  /*0a90*/  @!P0 FFMA R0, R0, 1.84467440737095516160e+19, RZ ;  /* 0x5f80000000008823 */ /* 0x000fe200000000ff */
[----:B------:R-:W-:Y:S02]  /*0aa0*/  @!P0 IMAD.MOV.U32 R18, RZ, RZ, -0x40 ;  /* 0xffffffc0ff128424 */ /* 0x000fe400078e00ff */
[----:B------:R-:W-:Y:S02]  /*0ab0*/  @!P1 FFMA R3, R3, 1.84467440737095516160e+19, RZ ;  /* 0x5f80000003039823 */ /* 0x000fe400000000ff */
[----:B------:R-:W-:-:S07]  /*0ac0*/  @!P1 VIADD R18, R18, 0x40 ;  /* 0x0000004012129836 */ /* 0x000fce0000000000 */
.L_x_6:
[----:B------:R-:W-:Y:S01]  /*0ad0*/  LEA R20, R17, 0xc0800000, 0x17 ;  /* 0xc080000011147811 */ /* 0x000fe200078eb8ff */
[----:B------:R-:W-:Y:S01]  /*0ae0*/  VIADD R21, R21, 0xffffff81 ;  /* 0xffffff8115157836 */ /* 0x000fe20000000000 */
[----:B------:R-:W-:Y:S03]  /*0af0*/  BSSY.RECONVERGENT B2, `(.L_x_11) ;  /* 0x0000035000027945 */ /* 0x000fe60003800200 */
[----:B------:R-:W-:Y:S02]  /*0b00*/  IMAD.IADD R22, R3, 0x1, -R20 ;  /* 0x0000000103167824 */ /* 0x000fe400078e0a14 */
[C---:B------:R-:W-:Y:S01]  /*0b10*/  IMAD R0, R21.reuse, -0x800000, R0 ;  /* 0xff80000015007824 */ /* 0x040fe200078e0200 */
[----:B------:R-:W-:Y:S01]  /*0b20*/  IADD3 R21, PT, PT, R21, 0x7f, -R17 ;  /* 0x0000007f15157810 */ /* 0x000fe20007ffe811 */
[----:B------:R-:W0:Y:S01]  /*0b30*/  MUFU.RCP R3, R22 ;  /* 0x0000001600037308 */ /* 0x000e220000001000 */
[----:B------:R-:W-:-:S03]  /*0b40*/  FADD.FTZ R19, -R22, -RZ ;  /* 0x800000ff16137221 */ /* 0x000fc60000010100 */
[----:B------:R-:W-:Y:S02]  /*0b50*/  IMAD.IADD R21, R21, 0x1, R18 ;  /* 0x0000000115157824 */ /* 0x000fe400078e0212 */
[----:B0-----:R-:W-:-:S04]  /*0b60*/  FFMA R20, R3, R19, 1 ;  /* 0x3f80000003147423 */ /* 0x001fc80000000013 */
[----:B------:R-:W-:-:S04]  /*0b70*/  FFMA R3, R3, R20, R3 ;  /* 0x0000001403037223 */ /* 0x000fc80000000003 */
[----:B------:R-:W-:-:S04]  /*0b80*/  FFMA R20, R0, R3, RZ ;  /* 0x0000000300147223 */ /* 0x000fc800000000ff */
[----:B------:R-:W-:-:S04]  /*0b90*/  FFMA R23, R19, R20, R0 ;  /* 0x0000001413177223 */ /* 0x000fc80000000000 */
[----:B------:R-:W-:-:S04]  /*0ba0*/  FFMA R20, R3, R23, R20 ;  /* 0x0000001703147223 */ /* 0x000fc80000000014 */
[----:B------:R-:W-:-:S04]  /*0bb0*/  FFMA R19, R19, R20, R0 ;  /* 0x0000001413137223 */ /* 0x000fc80000000000 */
[----:B------:R-:W-:-:S05]  /*0bc0*/  FFMA R0, R3, R19, R20 ;  /* 0x0000001303007223 */ /* 0x000fca0000000014 */
[----:B------:R-:W-:-:S04]  /*0bd0*/  SHF.R.U32.HI R17, RZ, 0x17, R0 ;  /* 0x00000017ff117819 */ /* 0x000fc80000011600 */
[----:B------:R-:W-:-:S05]  /*0be0*/  LOP3.LUT R17, R17, 0xff, RZ, 0xc0, !PT ;  /* 0x000000ff11117812 */ /* 0x000fca00078ec0ff */
[----:B------:R-:W-:-:S04]  /*0bf0*/  IMAD.IADD R22, R17, 0x1, R21 ;  /* 0x0000000111167824 */ /* 0x000fc800078e0215 */
[----:B------:R-:W-:-:S05]  /*0c00*/  VIADD R17, R22, 0xffffffff ;  /* 0xffffffff16117836 */ /* 0x000fca0000000000 */
[----:B------:R-:W-:-:S13]  /*0c10*/  ISETP.GE.U32.AND P0, PT, R17, 0xfe, PT ;  /* 0x000000fe1100780c */ /* 0x000fda0003f06070 */
[----:B------:R-:W-:Y:S05]  /*0c20*/  @!P0 BRA `(.L_x_12) ;  /* 0x0000000000808947 */ /* 0x000fea0003800000 */
[----:B------:R-:W-:-:S13]  /*0c30*/  ISETP.GT.AND P0, PT, R22, 0xfe, PT ;  /* 0x000000fe1600780c */ /* 0x000fda0003f04270 */
[----:B------:R-:W-:Y:S05]  /*0c40*/  @P0 BRA `(.L_x_13) ;  /* 0x00000000006c0947 */ /* 0x000fea0003800000 */
[----:B------:R-:W-:-:S13]  /*0c50*/  ISETP.GE.AND P0, PT, R22, 0x1, PT ;  /* 0x000000011600780c */ /* 0x000fda0003f06270 */
[----:B------:R-:W-:Y:S05]  /*0c60*/  @P0 BRA `(.L_x_14) ;  /* 0x0000000000740947 */ /* 0x000fea0003800000 */
[----:B------:R-:W-:Y:S02]  /*0c70*/  ISETP.GE.AND P0, PT, R22, -0x18, PT ;  /* 0xffffffe81600780c */ /* 0x000fe40003f06270 */
[----:B------:R-:W-:-:S11]  /*0c80*/  LOP3.LUT R0, R0, 0x80000000, RZ, 0xc0, !PT ;  /* 0x8000000000007812 */ /* 0x000fd600078ec0ff */
[----:B------:R-:W-:Y:S05]  /*0c90*/  @!P0 BRA `(.L_x_14) ;  /* 0x0000000000688947 */ /* 0x000fea0003800000 */
[-CC-:B------:R-:W-:Y:S01]  /*0ca0*/  FFMA.RZ R17, R3, R19.reuse, R20.reuse ;  /* 0x0000001303117223 */ /* 0x180fe2000000c014 */
[C---:B------:R-:W-:Y:S02]  /*0cb0*/  ISETP.NE.AND P2, PT, R22.reuse, RZ, PT ;  /* 0x000000ff1600720c */ /* 0x040fe40003f45270 */
[C---:B------:R-:W-:Y:S02]  /*0cc0*/  ISETP.NE.AND P1, PT, R22.reuse, RZ, PT ;  /* 0x000000ff1600720c */ /* 0x040fe40003f25270 */
[----:B------:R-:W-:Y:S01]  /*0cd0*/  LOP3.LUT R18, R17, 0x7fffff, RZ, 0xc0, !PT ;  /* 0x007fffff11127812 */ /* 0x000fe200078ec0ff */
[CCC-:B------:R-:W-:Y:S01]  /*0ce0*/  FFMA.RP R17, R3.reuse, R19.reuse, R20.reuse ;  /* 0x0000001303117223 */ /* 0x1c0fe20000008014 */
[----:B------:R-:W-:Y:S01]  /*0cf0*/  FFMA.RM R20, R3, R19, R20 ;  /* 0x0000001303147223 */ /* 0x000fe20000004014 */
[----:B------:R-:W-:Y:S01]  /*0d00*/  VIADD R3, R22, 0x20 ;  /* 0x0000002016037836 */ /* 0x000fe20000000000 */
[----:B------:R-:W-:Y:S01]  /*0d10*/  LOP3.LUT R18, R18, 0x800000, RZ, 0xfc, !PT ;  /* 0x0080000012127812 */ /* 0x000fe200078efcff */
[----:B------:R-:W-:-:S02]  /*0d20*/  IMAD.MOV R19, RZ, RZ, -R22 ;  /* 0x000000ffff137224 */ /* 0x000fc400078e0a16 */
[----:B------:R-:W-:Y:S02]  /*0d30*/  FSETP.NEU.FTZ.AND P0, PT, R17, R20, PT ;  /* 0x000000141100720b */ /* 0x000fe40003f1d000 */
[----:B------:R-:W-:Y:S02]  /*0d40*/  SHF.L.U32 R3, R18, R3, RZ ;  /* 0x0000000312037219 */ /* 0x000fe400000006ff */
[----:B------:R-:W-:Y:S02]  /*0d50*/  SEL R17, R19, RZ, P2 ;  /* 0x000000ff13117207 */ /* 0x000fe40001000000 */
[----:B------:R-:W-:Y:S02]  /*0d60*/  ISETP.NE.AND P1, PT, R3, RZ, P1 ;  /* 0x000000ff0300720c */ /* 0x000fe40000f25270 */
[----:B------:R-:W-:Y:S02]  /*0d70*/  SHF.R.U32.HI R17, RZ, R17, R18 ;  /* 0x00000011ff117219 */ /* 0x000fe40000011612 */
[----:B------:R-:W-:-:S02]  /*0d80*/  PLOP3.LUT P0, PT, P0, P1, PT, 0xf8, 0x8f ;  /* 0x00000000008f781c */ /* 0x000fc40000703f70 */
[----:B------:R-:W-:Y:S02]  /*0d90*/  SHF.R.U32.HI R18, RZ, 0x1, R17 ;  /* 0x00000001ff127819 */ /* 0x000fe40000011611 */
[----:B------:R-:W-:-:S04]  /*0da0*/  SEL R3, RZ, 0x1, !P0 ;  /* 0x00000001ff037807 */ /* 0x000fc80004000000 */
[----:B------:R-:W-:-:S04]  /*0db0*/  LOP3.LUT R20, R3, 0x1, R18, 0xf8, !PT ;  /* 0x0000000103147812 */ /* 0x000fc800078ef812 */
[----:B------:R-:W-:-:S05]  /*0dc0*/  LOP3.LUT R17, R20, R17, RZ, 0xc0, !PT ;  /* 0x0000001114117212 */ /* 0x000fca00078ec0ff */
[----:B------:R-:W-:-:S05]  /*0dd0*/  IMAD.IADD R17, R18, 0x1, R17 ;  /* 0x0000000112117824 */ /* 0x000fca00078e0211 */
[----:B------:R-:W-:Y:S01]  /*0de0*/  LOP3.LUT R0, R17, R0, RZ, 0xfc, !PT ;  /* 0x0000000011007212 */ /* 0x000fe200078efcff */
[----:B------:R-:W-:Y:S06]  /*0df0*/  BRA `(.L_x_14) ;  /* 0x0000000000107947 */ /* 0x000fec0003800000 */
.L_x_13:
[----:B------:R-:W-:-:S04]  /*0e00*/  LOP3.LUT R0, R0, 0x80000000, RZ, 0xc0, !PT ;  /* 0x8000000000007812 */ /* 0x000fc800078ec0ff */
[----:B------:R-:W-:Y:S01]  /*0e10*/  LOP3.LUT R0, R0, 0x7f800000, RZ, 0xfc, !PT ;  /* 0x7f80000000007812 */ /* 0x000fe200078efcff */
[----:B------:R-:W-:Y:S06]  /*0e20*/  BRA `(.L_x_14) ;  /* 0x0000000000047947 */ /* 0x000fec0003800000 */
.L_x_12:
[----:B------:R-:W-:-:S07]  /*0e30*/  IMAD R0, R21, 0x800000, R0 ;  /* 0x0080000015007824 */ /* 0x000fce00078e0200 */
.L_x_14:
[----:B------:R-:W-:Y:S05]  /*0e40*/  BSYNC.RECONVERGENT B2 ;  /* 0x0000000000027941 */ /* 0x000fea0003800200 */
.L_x_11:
[----:B------:R-:W-:Y:S05]  /*0e50*/  BRA `(.L_x_15) ;  /* 0x0000000000207947 */ /* 0x000fea0003800000 */
.L_x_10:
[----:B------:R-:W-:-:S04]  /*0e60*/  LOP3.LUT R0, R3, 0x80000000, R0, 0x48, !PT ;  /* 0x8000000003007812 */ /* 0x000fc800078e4800 */
[----:B------:R-:W-:Y:S01]  /*0e70*/  LOP3.LUT R0, R0, 0x7f800000, RZ, 0xfc, !PT ;  /* 0x7f80000000007812 */ /* 0x000fe200078efcff */
[----:B------:R-:W-:Y:S06]  /*0e80*/  BRA `(.L_x_15) ;  /* 0x0000000000147947 */ /* 0x000fec0003800000 */
.L_x_9:
[----:B------:R-:W-:Y:S01]  /*0e90*/  LOP3.LUT R0, R3, 0x80000000, R0, 0x48, !PT ;  /* 0x8000000003007812 */ /* 0x000fe200078e4800 */
[----:B------:R-:W-:Y:S06]  /*0ea0*/  BRA `(.L_x_15) ;  /* 0x00000000000c7947 */ /* 0x000fec0003800000 */
.L_x_8:
[----:B------:R-:W0:Y:S01]  /*0eb0*/  MUFU.RSQ R0, -QNAN ;  /* 0xffc0000000007908 */ /* 0x000e220000001400 */
[----:B------:R-:W-:Y:S05]  /*0ec0*/  BRA `(.L_x_15) ;  /* 0x0000000000047947 */ /* 0x000fea0003800000 */
.L_x_7:
[----:B------:R-:W-:-:S07]  /*0ed0*/  FADD.FTZ R0, R0, R3 ;  /* 0x0000000300007221 */ /* 0x000fce0000010000 */
.L_x_15:
[----:B------:R-:W-:Y:S05]  /*0ee0*/  BSYNC.RECONVERGENT B1 ;  /* 0x0000000000017941 */ /* 0x000fea0003800200 */
.L_x_5:
[----:B------:R-:W-:-:S04]  /*0ef0*/  IMAD.MOV.U32 R17, RZ, RZ, 0x0 ;  /* 0x00000000ff117424 */ /* 0x000fc800078e00ff */
[----:B0-----:R-:W-:Y:S05]  /*0f00*/  RET.REL.NODEC R16 `(_ZN6caffe268_GLOBAL__N__44_tmpxft_00006690_00000000_7_resize_op_cpp1_ii_89ee7c3529NearestNeighborGradientKernelEiiiiiiffPKfPf) ;  /* 0xfffffff0103c7950 */ /* 0x001fea0003c3ffff */
.L_x_16:
[----:B------:R-:W-:-:S00]  /*0f10*/  BRA `(.L_x_16) ;  /* 0xfffffffc00fc7947 */ /* 0x000fc0000383ffff */
[----:B------:R-:W-:-:S00]  /*0f20*/  NOP ;  /* 0x0000000000007918 */ /* 0x000fc00000000000 */
        /* <DEDUP_REMOVED lines=13> */
.L_x_34:


//--------------------- .text._ZN6caffe268_GLOBAL__N__44_tmpxft_00006690_00000000_7_resize_op_cpp1_ii_89ee7c3521NearestNeighborKernelEiiiiiiffPKfPf --------------------------
	.section	.text._ZN6caffe268_GLOBAL__N__44_tmpxft_00006690_00000000_7_resize_op_cpp1_ii_89ee7c3521NearestNeighborKernelEiiiiiiffPKfPf,"ax",@progbits
	.align	128
        .global         _ZN6caffe268_GLOBAL__N__44_tmpxft_00006690_00000000_7_resize_op_cpp1_ii_89ee7c3521NearestNeighborKernelEiiiiiiffPKfPf
        .type           _ZN6caffe268_GLOBAL__N__44_tmpxft_00006690_00000000_7_resize_op_cpp1_ii_89ee7c3521NearestNeighborKernelEiiiiiiffPKfPf,@function
        .size           _ZN6caffe268_GLOBAL__N__44_tmpxft_00006690_00000000_7_resize_op_cpp1_ii_89ee7c3521NearestNeighborKernelEiiiiiiffPKfPf,(.L_x_35 - _ZN6caffe268_GLOBAL__N__44_tmpxft_00006690_00000000_7_resize_op_cpp1_ii_89ee7c3521NearestNeighborKernelEiiiiiiffPKfPf)
        .other          _ZN6caffe268_GLOBAL__N__44_tmpxft_00006690_00000000_7_resize_op_cpp1_ii_89ee7c3521NearestNeighborKernelEiiiiiiffPKfPf,@"STO_CUDA_ENTRY STV_DEFAULT"
_ZN6caffe268_GLOBAL__N__44_tmpxft_00006690_00000000_7_resize_op_cpp1_ii_89ee7c3521NearestNeighborKernelEiiiiiiffPKfPf:
.text._ZN6caffe268_GLOBAL__N__44_tmpxft_00006690_00000000_7_resize_op_cpp1_ii_89ee7c3521NearestNeighborKernelEiiiiiiffPKfPf:
        /* <DEDUP_REMOVED lines=27> */
.L_x_21:
[----:B-1----:R-:W-:Y:S01]  /*01b0*/  IABS R0, R13 ;  /* 0x0000000d00007213 */ /* 0x002fe20000000000 */
[----:B------:R-:W-:Y:S01]  /*01c0*/  MUFU.RCP R20, R11 ;  /* 0x0000000b00147308 */ /* 0x000fe20000001000 */
[----:B------:R-:W-:Y:S01]  /*01d0*/  IABS R19, R8 ;  /* 0x0000000800137213 */ /* 0x000fe20000000000 */
[----:B------:R-:W-:Y:S01]  /*01e0*/  BSSY.RECONVERGENT B0, `(.L_x_17) ;  /* 0x000004a000007945 */ /* 0x000fe20003800200 */
[----:B---34-:R-:W-:Y:S02]  /*01f0*/  IABS R16, R10 ;  /* 0x0000000a00107213 */ /* 0x018fe40000000000 */
[----:B------:R-:W-:-:S03]  /*0200*/  ISETP.NE.AND P4, PT, R10, RZ, PT ;  /* 0x000000ff0a00720c */ /* 0x000fc60003f85270 */
[----:B------:R-:W1:Y:S08]  /*0210*/  I2F.RP R3, R0 ;  /* 0x0000000000037306 */ /* 0x000e700000209400 */
[----:B------:R-:W3:Y:S08]  /*0220*/  I2F.RP R18, R16 ;  /* 0x0000001000127306 */ /* 0x000ef00000209400 */
        /* <DEDUP_REMOVED lines=52> */
[----:B------:R-:W-:Y:S01]  /*0570*/  FFMA R17, R20, R17, R20 ;  /* 0x0000001114117223 */ /* 0x000fe20000000014 */
[----:B------:R-:W-:Y:S02]  /*0580*/  @P2 VIADD R14, R14, 0x1 ;  /* 0x000000010e0e2836 */ /* 0x000fe40000000000 */
[----:B------:R-:W-:-:S03]  /*0590*/  I2FP.F32.S32 R0, R15 ;  /* 0x0000000f00007245 */ /* 0x000fc60000201400 */
[----:B------:R-:W-:Y:S01]  /*05a0*/  @!P3 IMAD.MOV R14, RZ, RZ, -R14 ;  /* 0x000000ffff0eb224 */ /* 0x000fe200078e0a0e */
[----:B------:R-:W1:Y:S01]  /*05b0*/  FCHK P0, R0, R11 ;  /* 0x0000000b00007302 */ /* 0x000e620000000000 */
[----:B------:R-:W-:Y:S01]  /*05c0*/  FFMA R16, R0, R17, RZ ;  /* 0x0000001100107223 */ /* 0x000fe200000000ff */
[----:B------:R-:W-:Y:S02]  /*05d0*/  @!P5 IMAD.MOV R3, RZ, RZ, -R3 ;  /* 0x000000ffff03d224 */ /* 0x000fe400078e0a03 */
[----:B------:R-:W-:Y:S01]  /*05e0*/  SEL R14, R18, R14, !P4 ;  /* 0x0000000e120e7207 */ /* 0x000fe20006000000 */
[----:B------:R-:W-:Y:S02]  /*05f0*/  FFMA R15, R16, -R11, R0 ;  /* 0x8000000b100f7223 */ /* 0x000fe40000000000 */
[----:B------:R-:W-:Y:S02]  /*0600*/  SEL R12, R12, R3, !P1 ;  /* 0x000000030c0c7207 */ /* 0x000fe40004800000 */
[----:B------:R-:W-:Y:S01]  /*0610*/  FFMA R15, R17, R15, R16 ;  /* 0x0000000f110f7223 */ /* 0x000fe20000000010 */
[----:B-1----:R-:W-:Y:S06]  /*0620*/  @!P0 BRA `(.L_x_18) ;  /* 0x0000000000148947 */ /* 0x002fec0003800000 */
[----:B------:R-:W1:Y:S01]  /*0630*/  LDCU UR4, c[0x0][0x398] ;  /* 0x00007300ff0477ac */ /* 0x000e620008000800 */
[----:B------:R-:W-:Y:S01]  /*0640*/  MOV R16, 0x670 ;  /* 0x0000067000107802 */ /* 0x000fe20000000f00 */
[----:B-1----:R-:W-:-:S07]  /*0650*/  IMAD.U32 R3, RZ, RZ, UR4 ;  /* 0x00000004ff037e24 */ /* 0x002fce000f8e00ff */
[----:B0-2---:R-:W-:Y:S05]  /*0660*/  CALL.REL.NOINC `($__internal_1_$__cuda_sm3x_div_rn_noftz_f32_slowpath) ;  /* 0x00000000008c7944 */ /* 0x005fea0003c00000 */
[----:B------:R-:W-:-:S07]  /*0670*/  IMAD.MOV.U32 R15, RZ, RZ, R0 ;  /* 0x000000ffff0f7224 */ /* 0x000fce00078e0000 */
.L_x_18:
[----:B0-----:R-:W-:Y:S05]  /*0680*/  BSYNC.RECONVERGENT B0 ;  /* 0x0000000000007941 */ /* 0x001fea0003800200 */
.L_x_17:
        /* <DEDUP_REMOVED lines=15> */
[----:B--2---:R-:W-:Y:S05]  /*0780*/  CALL.REL.NOINC `($__internal_1_$__cuda_sm3x_div_rn_noftz_f32_slowpath) ;  /* 0x0000000000447944 */ /* 0x004fea0003c00000 */
[----:B------:R-:W-:-:S07]  /*0790*/  IMAD.MOV.U32 R3, RZ, RZ, R0 ;  /* 0x000000ffff037224 */ /* 0x000fce00078e0000 */
.L_x_20:
[----:B------:R-:W-:Y:S05]  /*07a0*/  BSYNC.RECONVERGENT B0 ;  /* 0x0000000000007941 */ /* 0x000fea0003800200 */
.L_x_19:
[----:B------:R-:W-:Y:S01]  /*07b0*/  FMNMX R3, R2, R3, PT ;  /* 0x0000000302037209 */ /* 0x000fe20003800000 */
[----:B------:R-:W-:-:S05]  /*07c0*/  IMAD R14, R14, UR14, R15 ;  /* 0x0000000e0e0e7c24 */ /* 0x000fca000f8e020f */
[----:B------:R-:W0:Y:S02]  /*07d0*/  F2I.TRUNC.NTZ R3, R3 ;  /* 0x0000000300037305 */ /* 0x000e24000020f100 */
[----:B0-----:R-:W-:-:S04]  /*07e0*/  IMAD R15, R14, UR15, R3 ;  /* 0x0000000f0e0f7c24 */ /* 0x001fc8000f8e0203 */
[----:B--2---:R-:W-:-:S06]  /*07f0*/  IMAD.WIDE R14, R15, 0x4, R4 ;  /* 0x000000040f0e7825 */ /* 0x004fcc00078e0204 */
[----:B------:R-:W2:Y:S01]  /*0800*/  LDG.E R15, desc[UR8][R14.64] ;  /* 0x000000080e0f7981 */ /* 0x000ea2000c1e1900 */
[----:B------:R-:W-:-:S04]  /*0810*/  LEA R16, P0, R8, UR12, 0x2 ;  /* 0x0000000c08107c11 */ /* 0x000fc8000f8010ff */
[C---:B------:R-:W-:Y:S02]  /*0820*/  LEA.HI.X R17, R8.reuse, UR13, R7, 0x2, P0 ;  /* 0x0000000d08117c11 */ /* 0x040fe400080f1407 */
[----:B------:R-:W-:-:S05]  /*0830*/  IADD3 R8, P0, PT, R8, UR6, RZ ;  /* 0x0000000608087c10 */ /* 0x000fca000ff1e0ff */
[----:B------:R-:W-:Y:S01]  /*0840*/  IMAD.X R7, RZ, RZ, R7, P0 ;  /* 0x000000ffff077224 */ /* 0x000fe200000e0607 */
[----:B------:R-:W-:-:S04]  /*0850*/  ISETP.GE.U32.AND P0, PT, R8, UR11, PT ;  /* 0x0000000b08007c0c */ /* 0x000fc8000bf06070 */
[----:B------:R-:W-:Y:S01]  /*0860*/  ISETP.GE.U32.AND.EX P0, PT, R7, UR10, PT, P0 ;  /* 0x0000000a07007c0c */ /* 0x000fe2000bf06100 */
[----:B--2---:R3:W-:-:S12]  /*0870*/  STG.E desc[UR8][R16.64], R15 ;  /* 0x0000000f10007986 */ /* 0x0047d8000c101908 */
[----:B------:R-:W-:Y:S05]  /*0880*/  @!P0 BRA `(.L_x_21) ;  /* 0xfffffff800488947 */ /* 0x000fea000383ffff */
[----:B------:R-:W-:Y:S05]  /*0890*/  EXIT ;  /* 0x000000000000794d */ /* 0x000fea0003800000 */
        .weak           $__internal_1_$__cuda_sm3x_div_rn_noftz_f32_slowpath
        .type           $__internal_1_$__cuda_sm3x_div_rn_noftz_f32_slowpath,@function
        .size           $__internal_1_$__cuda_sm3x_div_rn_noftz_f32_slowpath,(.L_x_35 - $__internal_1_$__cuda_sm3x_div_rn_noftz_f32_slowpath)
$__internal_1_$__cuda_sm3x_div_rn_noftz_f32_slowpath:
        /* <DEDUP_REMOVED lines=34> */
.L_x_23:
        /* <DEDUP_REMOVED lines=51> */
.L_x_30:
[----:B------:R-:W-:-:S04]  /*0df0*/  LOP3.LUT R0, R0, 0x80000000, RZ, 0xc0, !PT ;  /* 0x8000000000007812 */ /* 0x000fc800078ec0ff */
[----:B------:R-:W-:Y:S01]  /*0e00*/  LOP3.LUT R0, R0, 0x7f800000, RZ, 0xfc, !PT ;  /* 0x7f80000000007812 */ /* 0x000fe200078efcff */
[----:B------:R-:W-:Y:S06]  /*0e10*/  BRA `(.L_x_31) ;  /* 0x0000000000047947 */ /* 0x000fec0003800000 */
.L_x_29:
[----:B------:R-:W-:-:S07]  /*0e20*/  IMAD R0, R21, 0x800000, R0 ;  /* 0x0080000015007824 */ /* 0x000fce00078e0200 */
.L_x_31:
[----:B------:R-:W-:Y:S05]  /*0e30*/  BSYNC.RECONVERGENT B2 ;  /* 0x0000000000027941 */ /* 0x000fea0003800200 */
.L_x_28:
[----:B------:R-:W-:Y:S05]  /*0e40*/  BRA `(.L_x_32) ;  /* 0x0000000000207947 */ /* 0x000fea0003800000 */
.L_x_27:
[----:B------:R-:W-:-:S04]  /*0e50*/  LOP3.LUT R0, R3, 0x80000000, R0, 0x48, !PT ;  /* 0x8000000003007812 */ /* 0x000fc800078e4800 */
[----:B------:R-:W-:Y:S01]  /*0e60*/  LOP3.LUT R0, R0, 0x7f800000, RZ, 0xfc, !PT ;  /* 0x7f80000000007812 */ /* 0x000fe200078efcff */
[----:B------:R-:W-:Y:S06]  /*0e70*/  BRA `(.L_x_32) ;  /* 0x0000000000147947 */ /* 0x000fec0003800000 */
.L_x_26:
[----:B------:R-:W-:Y:S01]  /*0e80*/  LOP3.LUT R0, R3, 0x80000000, R0, 0x48, !PT ;  /* 0x8000000003007812 */ /* 0x000fe200078e4800 */
[----:B------:R-:W-:Y:S06]  /*0e90*/  BRA `(.L_x_32) ;  /* 0x00000000000c7947 */ /* 0x000fec0003800000 */
.L_x_25:
[----:B------:R-:W0:Y:S01]  /*0ea0*/  MUFU.RSQ R0, -QNAN ;  /* 0xffc0000000007908 */ /* 0x000e220000001400 */
[----:B------:R-:W-:Y:S05]  /*0eb0*/  BRA `(.L_x_32) ;  /* 0x0000000000047947 */ /* 0x000fea0003800000 */
.L_x_24:
[----:B------:R-:W-:-:S07]  /*0ec0*/  FADD.FTZ R0, R0, R3 ;  /* 0x0000000300007221 */ /* 0x000fce0000010000 */
.L_x_32:
[----:B------:R-:W-:Y:S05]  /*0ed0*/  BSYNC.RECONVERGENT B1 ;  /* 0x0000000000017941 */ /* 0x000fea0003800200 */
.L_x_22:
[----:B------:R-:W-:-:S04]  /*0ee0*/  IMAD.MOV.U32 R17, RZ, RZ, 0x0 ;  /* 0x00000000ff117424 */ /* 0x000fc800078e00ff */
[----:B0-----:R-:W-:Y:S05]  /*0ef0*/  RET.REL.NODEC R16 `(_ZN6caffe268_GLOBAL__N__44_tmpxft_00006690_00000000_7_resize_op_cpp1_ii_89ee7c3521NearestNeighborKernelEiiiiiiffPKfPf) ;  /* 0xfffffff010407950 */ /* 0x001fea0003c3ffff */
.L_x_33:
        /* <DEDUP_REMOVED lines=16> */
.L_x_35:


//--------------------- .nv.shared.reserved.0     --------------------------
	.section	.nv.shared.reserved.0,"aw",@nobits
	.weak		__nv_reservedSMEM_offset_0_alias
	.size		__nv_reservedSMEM_offset_0_alias, 0, 64
	.other		__nv_reservedSMEM_offset_0_alias,@"STO_CUDA_RESERVED_SHARED STV_DEFAULT"
__nv_reservedSMEM_offset_0_alias:
	.zero		0
	.zero		64


//--------------------- .nv.global                --------------------------
	.section	.nv.global,"aw",@nobits
	.align	8
.nv.global:
	.type		_ZTVN10__cxxabiv120__function_type_infoE,@object
	.size		_ZTVN10__cxxabiv120__function_type_infoE,(_ZTVN10__cxxabiv120__si_class_type_infoE - _ZTVN10__cxxabiv120__function_type_infoE)
_ZTVN10__cxxabiv120__function_type_infoE:
	.zero		8
	.type		_ZTVN10__cxxabiv120__si_class_type_infoE,@object
	.size		_ZTVN10__cxxabiv120__si_class_type_infoE,(_ZTTNSt7__cxx1119basic_ostringstreamIcSt11char_traitsIcESaIcEEE - _ZTVN10__cxxabiv120__si_class_type_infoE)
_ZTVN10__cxxabiv120__si_class_type_infoE:
	.zero		8
	.type		_ZTTNSt7__cxx1119basic_ostringstreamIcSt11char_traitsIcESaIcEEE,@object
	.size		_ZTTNSt7__cxx1119basic_ostringstreamIcSt11char_traitsIcESaIcEEE,(_ZTVN10__cxxabiv117__class_type_infoE - _ZTTNSt7__cxx1119basic_ostringstreamIcSt11char_traitsIcESaIcEEE)
_ZTTNSt7__cxx1119basic_ostringstreamIcSt11char_traitsIcESaIcEEE:
	.zero		8
	.type		_ZTVN10__cxxabiv117__class_type_infoE,@object
	.size		_ZTVN10__cxxabiv117__class_type_infoE,(_ZTTSo - _ZTVN10__cxxabiv117__class_type_infoE)
_ZTVN10__cxxabiv117__class_type_infoE:
	.zero		8
	.type		_ZTTSo,@object
	.size		_ZTTSo,(_ZTVN10__cxxabiv119__pointer_type_infoE - _ZTTSo)
_ZTTSo:
	.zero		8
	.type		_ZTVN10__cxxabiv119__pointer_type_infoE,@object
	.size		_ZTVN10__cxxabiv119__pointer_type_infoE,(_ZTVSt9basic_iosIcSt11char_traitsIcEE - _ZTVN10__cxxabiv119__pointer_type_infoE)
_ZTVN10__cxxabiv119__pointer_type_infoE:
	.zero		8
	.type		_ZTVSt9basic_iosIcSt11char_traitsIcEE,@object
	.size		_ZTVSt9basic_iosIcSt11char_traitsIcEE,(_ZTVN3c105ErrorE - _ZTVSt9basic_iosIcSt11char_traitsIcEE)
_ZTVSt9basic_iosIcSt11char_traitsIcEE:
	.zero		32
	.type		_ZTVN3c105ErrorE,@object
	.size		_ZTVN3c105ErrorE,(_ZTVN3c1011StorageImplE - _ZTVN3c105ErrorE)
_ZTVN3c105ErrorE:
	.zero		40
	.type		_ZTVN3c1011StorageImplE,@object
	.size		_ZTVN3c1011StorageImplE,(_ZTVN3c1020intrusive_ptr_targetE - _ZTVN3c1011StorageImplE)
_ZTVN3c1011StorageImplE:
	.zero		40
	.type		_ZTVN3c1020intrusive_ptr_targetE,@object
	.size		_ZTVN3c1020intrusive_ptr_targetE,(_ZTVSt9exception - _ZTVN3c1020intrusive_ptr_targetE)
_ZTVN3c1020intrusive_ptr_targetE:
	.zero		40
	.type		_ZTVSt9exception,@object
	.size		_ZTVSt9exception,(_ZTVSt15basic_streambufIcSt11char_traitsIcEE - _ZTVSt9exception)
_ZTVSt9exception:
	.zero		40
	.type		_ZTVSt15basic_streambufIcSt11char_traitsIcEE,@object
	.size		_ZTVSt15basic_streambufIcSt11char_traitsIcEE,(_ZTVNSt7__cxx1115basic_stringbufIcSt11char_traitsIcESaIcEEE - _ZTVSt15basic_streambufIcSt11char_traitsIcEE)
_ZTVSt15basic_streambufIcSt11char_traitsIcEE:
	.zero		128
	.type		_ZTVNSt7__cxx1115basic_stringbufIcSt11char_traitsIcESaIcEEE,@object
	.size		_ZTVNSt7__cxx1115basic_stringbufIcSt11char_traitsIcESaIcEEE,(_ZTVN6caffe215ResizeNearestOpIfNS_11CUDAContextEEE - _ZTVNSt7__cxx1115basic_stringbufIcSt11char_traitsIcESaIcEEE)
_ZTVNSt7__cxx1115basic_stringbufIcSt11char_traitsIcESaIcEEE:
	.zero		128
	.type		_ZTVN6caffe215ResizeNearestOpIfNS_11CUDAContextEEE,@object
	.size		_ZTVN6caffe215ResizeNearestOpIfNS_11CUDAContextEEE,(_ZTVN6caffe223ResizeNearestGradientOpIfNS_11CUDAContextEEE - _ZTVN6caffe215ResizeNearestOpIfNS_11CUDAContextEEE)
_ZTVN6caffe215ResizeNearestOpIfNS_11CUDAContextEEE:
	.zero		136
	.type		_ZTVN6caffe223ResizeNearestGradientOpIfNS_11CUDAContextEEE,@object
	.size		_ZTVN6caffe223ResizeNearestGradientOpIfNS_11CUDAContextEEE,(_ZTVN6caffe28OperatorINS_11CUDAContextEEE - _ZTVN6caffe223ResizeNearestGradientOpIfNS_11CUDAContextEEE)
_ZTVN6caffe223ResizeNearestGradientOpIfNS_11CUDAContextEEE:
	.zero		136
	.type		_ZTVN6caffe28OperatorINS_11CUDAContextEEE,@object
	.size		_ZTVN6caffe28OperatorINS_11CUDAContextEEE,(.L_13 - _ZTVN6caffe28OperatorINS_11CUDAContextEEE)
_ZTVN6caffe28OperatorINS_11CUDAContextEEE:
	.zero		136
.L_13:


//--------------------- .nv.constant0._ZN6caffe268_GLOBAL__N__44_tmpxft_00006690_00000000_7_resize_op_cpp1_ii_89ee7c3529NearestNeighborGradientKernelEiiiiiiffPKfPf --------------------------
	.section	.nv.constant0._ZN6caffe268_GLOBAL__N__44_tmpxft_00006690_00000000_7_resize_op_cpp1_ii_89ee7c3529NearestNeighborGradientKernelEiiiiiiffPKfPf,"a",@progbits
	.sectionflags	@""
	.align	4
.nv.constant0._ZN6caffe268_GLOBAL__N__44_tmpxft_00006690_00000000_7_resize_op_cpp1_ii_89ee7c3529NearestNeighborGradientKernelEiiiiiiffPKfPf:
	.zero		944


//--------------------- .nv.constant0._ZN6caffe268_GLOBAL__N__44_tmpxft_00006690_00000000_7_resize_op_cpp1_ii_89ee7c3521NearestNeighborKernelEiiiiiiffPKfPf --------------------------
	.section	.nv.constant0._ZN6caffe268_GLOBAL__N__44_tmpxft_00006690_00000000_7_resize_op_cpp1_ii_89ee7c3521NearestNeighborKernelEiiiiiiffPKfPf,"a",@progbits
	.sectionflags	@""
	.align	4
.nv.constant0._ZN6caffe268_GLOBAL__N__44_tmpxft_00006690_00000000_7_resize_op_cpp1_ii_89ee7c3521NearestNeighborKernelEiiiiiiffPKfPf:
	.zero		944


//--------------------- SYMBOLS --------------------------

	.type		.nv.reservedSmem.offset0,@object
	.size		.nv.reservedSmem.offset0,0x4
